// auto-generated by cutlass_sweep.gemm — config: {"arch": "sm_100", "cluster_m": 8, "cluster_n": 1, "dtype": "fp16", "dtype_b": "fp16", "layout": "nt", "stages": 0, "tile_k": 32, "tile_m": 64, "tile_n": 64}
#include "cutlass/cutlass.h"
#include "cutlass/gemm/collective/collective_builder.hpp"
#include "cutlass/gemm/device/gemm_universal_adapter.h"
#include "cutlass/gemm/kernel/gemm_universal.hpp"
#include "cutlass/epilogue/collective/collective_builder.hpp"

using ElemA = cutlass::half_t;
using ElemB = cutlass::half_t;
using ElemCD = cutlass::half_t;
using Acc  = float;
using TileShape    = cute::Shape<cute::_64, cute::_64, cute::_32>;
using ClusterShape = cute::Shape<cute::_8, cute::_1, cute::_1>;

using CollectiveEpilogue = typename cutlass::epilogue::collective::CollectiveBuilder<
    cutlass::arch::Sm100, cutlass::arch::OpClassTensorOp,
    TileShape, ClusterShape,
    cutlass::epilogue::collective::EpilogueTileAuto,
    Acc, Acc,
    ElemCD, cutlass::layout::RowMajor, 128 / cutlass::sizeof_bits<ElemCD>::value,
    ElemCD, cutlass::layout::RowMajor, 128 / cutlass::sizeof_bits<ElemCD>::value,
    cutlass::epilogue::collective::EpilogueScheduleAuto
  >::CollectiveOp;

using CollectiveMainloop = typename cutlass::gemm::collective::CollectiveBuilder<
    cutlass::arch::Sm100, cutlass::arch::OpClassTensorOp,
    ElemA, cutlass::layout::RowMajor, 128 / cutlass::sizeof_bits<ElemA>::value,
    ElemB, cutlass::layout::ColumnMajor, 128 / cutlass::sizeof_bits<ElemB>::value,
    Acc,
    TileShape, ClusterShape,
    cutlass::gemm::collective::StageCountAutoCarveout<static_cast<int>(sizeof(typename CollectiveEpilogue::SharedStorage))>,
    cutlass::gemm::collective::KernelScheduleAuto
  >::CollectiveOp;

using GemmKernel = cutlass::gemm::kernel::GemmUniversal<
    cute::Shape<int,int,int,int>,
    CollectiveMainloop,
    CollectiveEpilogue
>;
using Gemm = cutlass::gemm::device::GemmUniversalAdapter<GemmKernel>;

// Force the device kernel symbol into the cubin without needing a host main.
auto* _anchor = &cutlass::device_kernel<GemmKernel>;


// ===== COMPILED SASS (sm_100a) =====

	.target	sm_100a

	.elftype	@"ET_EXEC"


//--------------------- .note.nv.tkinfo           --------------------------
	.section	.note.nv.tkinfo,"",@"SHT_NOTE"
	.sectionflags	@"SHF_NOTE_NV_TKINFO"
	.tkinfo
        /*0018*/ 	.word	0x00000002
        /*0030*/ 	.string	""
        /*0030*/ 	.string	"ptxas"
        /*0030*/ 	.string	"Cuda compilation tools, release 13.0, V13.0.88"
        /*0030*/ 	.string	"Build cuda_13.0.r13.0/compiler.36424714_0"
        /*0030*/ 	.string	"-arch sm_100a -m 64 "



//--------------------- .note.nv.cuinfo           --------------------------
	.section	.note.nv.cuinfo,"",@"SHT_NOTE"
	.sectionflags	@"SHF_NOTE_NV_CUINFO"
        /*0018*/ 	.short	0x0002
        /*001a*/ 	.short	0x0064
        /*001c*/ 	.short	0x0082
	.zero		2


//--------------------- .nv.info                  --------------------------
	.section	.nv.info,"",@"SHT_CUDA_INFO"
	.align	4


	//----- nvinfo : EIATTR_REGCOUNT
	.align		4
        /*0000*/ 	.byte	0x04, 0x2f
        /*0002*/ 	.short	(.L_19 - .L_18)
	.align		4
.L_18:
        /*0004*/ 	.word	index@(_ZN7cutlass13device_kernelINS_4gemm6kernel13GemmUniversalIN4cute5tupleIJiiiiEEENS1_10collective13CollectiveMmaINS1_35MainloopSm100TmaUmmaWarpSpecializedILi26ELi2ELi4ENS5_IJNS4_1CILi8EEENSA_ILi1EEESC_EEEEENS5_IJNSA_ILi64EEESF_NSA_ILi32EEEEEENS_6half_tENS5_IJlSC_lEEESI_SJ_NS4_8TiledMMAINS4_8MMA_AtomIJNS4_20SM100_MMA_F16BF16_SSISI_SI_fLi64ELi64ELNS4_4UMMA5MajorE0ELSO_0ELNSN_7ScaleInE0ELSP_0EEEEEENS4_6LayoutINS5_IJSC_SC_SC_EEENS5_IJNSA_ILi0EEESU_SU_EEEEENS5_IJNS4_10UnderscoreESX_SX_EEEEENS4_13SM90_TMA_LOADENS4_14ComposedLayoutINS4_7SwizzleILi2ELi4ELi3EEENS4_18smem_ptr_flag_bitsILi16EEENSS_INS5_IJSB_SG_EEENS5_IJSG_SC_EEEEEEEvNS4_8identityENS4_23SM90_TMA_LOAD_MULTICASTES19_vS1A_EENS_8epilogue10collective18CollectiveEpilogueINS1D_23Sm100TmaWarpSpecializedILi3ELi2ELi16ELb1ELb0EEEJSH_NS5_IJNSS_ISF_SC_EENSS_ISG_SC_EEEEESI_SJ_SI_SJ_NS1D_6fusion15FusionCallbacksIS1H_NS1L_17LinearCombinationISI_fSI_fLNS_15FloatRoundStyleE2EEESH_S1K_JEEENS4_5SM1004TMEM4LOAD26SM100_TMEM_LOAD_16dp256b4xES10_S19_NS4_17SM75_U32x4_LDSM_NENS4_14SM90_TMA_STOREES19_NS4_17SM90_U32x4_STSM_NENS4_39AutoVectorizingCopyWithAssumedAlignmentILi128EEEEEEvvEEEEvNT_6ParamsE)
        /*0008*/ 	.word	0x00000045


	//----- nvinfo : EIATTR_FRAME_SIZE
	.align		4
.L_19:
        /*000c*/ 	.byte	0x04, 0x11
        /*000e*/ 	.short	(.L_21 - .L_20)
	.align		4
.L_20:
        /*0010*/ 	.word	index@($__internal_2_$__cuda_sm10x_tcgen05_guardrail_trap_unallocated_columns_being_dealloced)
        /*0014*/ 	.word	0x00000000


	//----- nvinfo : EIATTR_FRAME_SIZE
	.align		4
.L_21:
        /*0018*/ 	.byte	0x04, 0x11
        /*001a*/ 	.short	(.L_23 - .L_22)
	.align		4
.L_22:
        /*001c*/ 	.word	index@($__internal_1_$__cuda_sm10x_tcgen05_guardrail_trap_phase_invalid_during_alloc)
        /*0020*/ 	.word	0x00000000


	//----- nvinfo : EIATTR_FRAME_SIZE
	.align		4
.L_23:
        /*0024*/ 	.byte	0x04, 0x11
        /*0026*/ 	.short	(.L_25 - .L_24)
	.align		4
.L_24:
        /*0028*/ 	.word	index@($__internal_0_$__cuda_sm10x_tcgen05_guardrail_trap_col_being_dealloced_not_returned_by_alloc)
        /*002c*/ 	.word	0x00000000


	//----- nvinfo : EIATTR_FRAME_SIZE
	.align		4
.L_25:
        /*0030*/ 	.byte	0x04, 0x11
        /*0032*/ 	.short	(.L_27 - .L_26)
	.align		4
.L_26:
        /*0034*/ 	.word	index@(_ZN7cutlass13device_kernelINS_4gemm6kernel13GemmUniversalIN4cute5tupleIJiiiiEEENS1_10collective13CollectiveMmaINS1_35MainloopSm100TmaUmmaWarpSpecializedILi26ELi2ELi4ENS5_IJNS4_1CILi8EEENSA_ILi1EEESC_EEEEENS5_IJNSA_ILi64EEESF_NSA_ILi32EEEEEENS_6half_tENS5_IJlSC_lEEESI_SJ_NS4_8TiledMMAINS4_8MMA_AtomIJNS4_20SM100_MMA_F16BF16_SSISI_SI_fLi64ELi64ELNS4_4UMMA5MajorE0ELSO_0ELNSN_7ScaleInE0ELSP_0EEEEEENS4_6LayoutINS5_IJSC_SC_SC_EEENS5_IJNSA_ILi0EEESU_SU_EEEEENS5_IJNS4_10UnderscoreESX_SX_EEEEENS4_13SM90_TMA_LOADENS4_14ComposedLayoutINS4_7SwizzleILi2ELi4ELi3EEENS4_18smem_ptr_flag_bitsILi16EEENSS_INS5_IJSB_SG_EEENS5_IJSG_SC_EEEEEEEvNS4_8identityENS4_23SM90_TMA_LOAD_MULTICASTES19_vS1A_EENS_8epilogue10collective18CollectiveEpilogueINS1D_23Sm100TmaWarpSpecializedILi3ELi2ELi16ELb1ELb0EEEJSH_NS5_IJNSS_ISF_SC_EENSS_ISG_SC_EEEEESI_SJ_SI_SJ_NS1D_6fusion15FusionCallbacksIS1H_NS1L_17LinearCombinationISI_fSI_fLNS_15FloatRoundStyleE2EEESH_S1K_JEEENS4_5SM1004TMEM4LOAD26SM100_TMEM_LOAD_16dp256b4xES10_S19_NS4_17SM75_U32x4_LDSM_NENS4_14SM90_TMA_STOREES19_NS4_17SM90_U32x4_STSM_NENS4_39AutoVectorizingCopyWithAssumedAlignmentILi128EEEEEEvvEEEEvNT_6ParamsE)
        /*0038*/ 	.word	0x00000000


	//----- nvinfo : EIATTR_MIN_STACK_SIZE
	.align		4
.L_27:
        /*003c*/ 	.byte	0x04, 0x12
        /*003e*/ 	.short	(.L_29 - .L_28)
	.align		4
.L_28:
        /*0040*/ 	.word	index@(_ZN7cutlass13device_kernelINS_4gemm6kernel13GemmUniversalIN4cute5tupleIJiiiiEEENS1_10collective13CollectiveMmaINS1_35MainloopSm100TmaUmmaWarpSpecializedILi26ELi2ELi4ENS5_IJNS4_1CILi8EEENSA_ILi1EEESC_EEEEENS5_IJNSA_ILi64EEESF_NSA_ILi32EEEEEENS_6half_tENS5_IJlSC_lEEESI_SJ_NS4_8TiledMMAINS4_8MMA_AtomIJNS4_20SM100_MMA_F16BF16_SSISI_SI_fLi64ELi64ELNS4_4UMMA5MajorE0ELSO_0ELNSN_7ScaleInE0ELSP_0EEEEEENS4_6LayoutINS5_IJSC_SC_SC_EEENS5_IJNSA_ILi0EEESU_SU_EEEEENS5_IJNS4_10UnderscoreESX_SX_EEEEENS4_13SM90_TMA_LOADENS4_14ComposedLayoutINS4_7SwizzleILi2ELi4ELi3EEENS4_18smem_ptr_flag_bitsILi16EEENSS_INS5_IJSB_SG_EEENS5_IJSG_SC_EEEEEEEvNS4_8identityENS4_23SM90_TMA_LOAD_MULTICASTES19_vS1A_EENS_8epilogue10collective18CollectiveEpilogueINS1D_23Sm100TmaWarpSpecializedILi3ELi2ELi16ELb1ELb0EEEJSH_NS5_IJNSS_ISF_SC_EENSS_ISG_SC_EEEEESI_SJ_SI_SJ_NS1D_6fusion15FusionCallbacksIS1H_NS1L_17LinearCombinationISI_fSI_fLNS_15FloatRoundStyleE2EEESH_S1K_JEEENS4_5SM1004TMEM4LOAD26SM100_TMEM_LOAD_16dp256b4xES10_S19_NS4_17SM75_U32x4_LDSM_NENS4_14SM90_TMA_STOREES19_NS4_17SM90_U32x4_STSM_NENS4_39AutoVectorizingCopyWithAssumedAlignmentILi128EEEEEEvvEEEEvNT_6ParamsE)
        /*0044*/ 	.word	0x00000000
.L_29:


//--------------------- .nv.compat                --------------------------
	.section	.nv.compat,"",@"SHT_CUDA_COMPAT_INFO"
	.align	4
        /*0000*/ 	.byte	0x02, 0x09, 0x01, 0x00, 0x02, 0x02, 0x02, 0x00, 0x02, 0x05, 0x05, 0x00, 0x03, 0x07, 0x01, 0x01
        /*0010*/ 	.byte	0x02, 0x03, 0x01, 0x00, 0x02, 0x06, 0x01, 0x00, 0x04, 0x0b, 0x08, 0x00, 0x09, 0x00, 0x00, 0x00
        /*0020*/ 	.byte	0x00, 0x00, 0x00, 0x00


//--------------------- .nv.info._ZN7cutlass13device_kernelINS_4gemm6kernel13GemmUniversalIN4cute5tupleIJiiiiEEENS1_10collective13CollectiveMmaINS1_35MainloopSm100TmaUmmaWarpSpecializedILi26ELi2ELi4ENS5_IJNS4_1CILi8EEENSA_ILi1EEESC_EEEEENS5_IJNSA_ILi64EEESF_NSA_ILi32EEEEEENS_6half_tENS5_IJlSC_lEEESI_SJ_NS4_8TiledMMAINS4_8MMA_AtomIJNS4_20SM100_MMA_F16BF16_SSISI_SI_fLi64ELi64ELNS4_4UMMA5MajorE0ELSO_0ELNSN_7ScaleInE0ELSP_0EEEEEENS4_6LayoutINS5_IJSC_SC_SC_EEENS5_IJNSA_ILi0EEESU_SU_EEEEENS5_IJNS4_10UnderscoreESX_SX_EEEEENS4_13SM90_TMA_LOADENS4_14ComposedLayoutINS4_7SwizzleILi2ELi4ELi3EEENS4_18smem_ptr_flag_bitsILi16EEENSS_INS5_IJSB_SG_EEENS5_IJSG_SC_EEEEEEEvNS4_8identityENS4_23SM90_TMA_LOAD_MULTICASTES19_vS1A_EENS_8epilogue10collective18CollectiveEpilogueINS1D_23Sm100TmaWarpSpecializedILi3ELi2ELi16ELb1ELb0EEEJSH_NS5_IJNSS_ISF_SC_EENSS_ISG_SC_EEEEESI_SJ_SI_SJ_NS1D_6fusion15FusionCallbacksIS1H_NS1L_17LinearCombinationISI_fSI_fLNS_15FloatRoundStyleE2EEESH_S1K_JEEENS4_5SM1004TMEM4LOAD26SM100_TMEM_LOAD_16dp256b4xES10_S19_NS4_17SM75_U32x4_LDSM_NENS4_14SM90_TMA_STOREES19_NS4_17SM90_U32x4_STSM_NENS4_39AutoVectorizingCopyWithAssumedAlignmentILi128EEEEEEvvEEEEvNT_6ParamsE --------------------------
	.section	.nv.info._ZN7cutlass13device_kernelINS_4gemm6kernel13GemmUniversalIN4cute5tupleIJiiiiEEENS1_10collective13CollectiveMmaINS1_35MainloopSm100TmaUmmaWarpSpecializedILi26ELi2ELi4ENS5_IJNS4_1CILi8EEENSA_ILi1EEESC_EEEEENS5_IJNSA_ILi64EEESF_NSA_ILi32EEEEEENS_6half_tENS5_IJlSC_lEEESI_SJ_NS4_8TiledMMAINS4_8MMA_AtomIJNS4_20SM100_MMA_F16BF16_SSISI_SI_fLi64ELi64ELNS4_4UMMA5MajorE0ELSO_0ELNSN_7ScaleInE0ELSP_0EEEEEENS4_6LayoutINS5_IJSC_SC_SC_EEENS5_IJNSA_ILi0EEESU_SU_EEEEENS5_IJNS4_10UnderscoreESX_SX_EEEEENS4_13SM90_TMA_LOADENS4_14ComposedLayoutINS4_7SwizzleILi2ELi4ELi3EEENS4_18smem_ptr_flag_bitsILi16EEENSS_INS5_IJSB_SG_EEENS5_IJSG_SC_EEEEEEEvNS4_8identityENS4_23SM90_TMA_LOAD_MULTICASTES19_vS1A_EENS_8epilogue10collective18CollectiveEpilogueINS1D_23Sm100TmaWarpSpecializedILi3ELi2ELi16ELb1ELb0EEEJSH_NS5_IJNSS_ISF_SC_EENSS_ISG_SC_EEEEESI_SJ_SI_SJ_NS1D_6fusion15FusionCallbacksIS1H_NS1L_17LinearCombinationISI_fSI_fLNS_15FloatRoundStyleE2EEESH_S1K_JEEENS4_5SM1004TMEM4LOAD26SM100_TMEM_LOAD_16dp256b4xES10_S19_NS4_17SM75_U32x4_LDSM_NENS4_14SM90_TMA_STOREES19_NS4_17SM90_U32x4_STSM_NENS4_39AutoVectorizingCopyWithAssumedAlignmentILi128EEEEEEvvEEEEvNT_6ParamsE,"",@"SHT_CUDA_INFO"
	.sectionflags	@""
	.align	4


	//----- nvinfo : EIATTR_CUDA_API_VERSION
	.align		4
        /*0000*/ 	.byte	0x04, 0x37
        /*0002*/ 	.short	(.L_31 - .L_30)
.L_30:
        /*0004*/ 	.word	0x00000082


	//----- nvinfo : EIATTR_KPARAM_INFO
	.align		4
.L_31:
        /*0008*/ 	.byte	0x04, 0x17
        /*000a*/ 	.short	(.L_33 - .L_32)
.L_32:
        /*000c*/ 	.word	0x00000000
        /*0010*/ 	.short	0x0000
        /*0012*/ 	.short	0x0000
        /*0014*/ 	.byte	0x00, 0xf0, 0x01, 0x20


	//----- nvinfo : EIATTR_AT_ENTRY_FRAGMENTS
	.align		4
.L_33:
        /*0018*/ 	.byte	0x04, 0x4f
        /*001a*/ 	.short	(.L_35 - .L_34)


	//   ....[0]....
.L_34:
        /*001c*/ 	.word	0x00000006


	//----- nvinfo : EIATTR_RESERVED_SMEM_USED
	.align		4
.L_35:
        /*0020*/ 	.byte	0x01, 0x41
	.zero		2


	//----- nvinfo : EIATTR_SPARSE_MMA_MASK
	.align		4
        /*0024*/ 	.byte	0x03, 0x50
        /*0026*/ 	.short	0x0000


	//----- nvinfo : EIATTR_TCGEN05_1CTA_USED
	.align		4
        /*0028*/ 	.byte	0x01, 0x51
	.zero		2


	//----- nvinfo : EIATTR_MAXREG_COUNT
	.align		4
        /*002c*/ 	.byte	0x03, 0x1b
        /*002e*/ 	.short	0x00ff


	//----- nvinfo : EIATTR_NUM_BARRIERS
	.align		4
        /*0030*/ 	.byte	0x02, 0x4c
        /*0032*/ 	.byte	0x07
	.zero		1


	//----- nvinfo : EIATTR_EXTERNS
	.align		4
        /*0034*/ 	.byte	0x04, 0x0f
        /*0036*/ 	.short	(.L_37 - .L_36)


	//   ....[0]....
	.align		4
.L_36:
        /*0038*/ 	.word	index@(__assertfail)


	//----- nvinfo : EIATTR_MERCURY_ISA_VERSION
	.align		4
.L_37:
        /*003c*/ 	.byte	0x03, 0x5f
        /*003e*/ 	.short	0x0101


	//----- nvinfo : EIATTR_INT_WARP_WIDE_INSTR_OFFSETS
	.align		4
        /*0040*/ 	.byte	0x04, 0x31
        /*0042*/ 	.short	(.L_39 - .L_38)


	//   ....[0]....
.L_38:
        /*0044*/ 	.word	0x00004c80


	//   ....[1]....
        /*0048*/ 	.word	0x00004cb0


	//   ....[2]....
        /*004c*/ 	.word	0x00004cd0


	//   ....[3]....
        /*0050*/ 	.word	0x00005850


	//   ....[4]....
        /*0054*/ 	.word	0x00005970


	//   ....[5]....
        /*0058*/ 	.word	0x00005ac0


	//   ....[6]....
        /*005c*/ 	.word	0x00005be0


	//----- nvinfo : EIATTR_COOP_GROUP_MASK_REGIDS
	.align		4
.L_39:
        /*0060*/ 	.byte	0x04, 0x29
        /*0062*/ 	.short	(.L_41 - .L_40)


	//   ....[0]....
.L_40:
        /*0064*/ 	.word	0xffffffff


	//   ....[1]....
        /*0068*/ 	.word	0xffffffff


	//   ....[2]....
        /*006c*/ 	.word	0xffffffff


	//   ....[3]....
        /*0070*/ 	.word	0xffffffff


	//   ....[4]....
        /*0074*/ 	.word	0xffffffff


	//   ....[5]....
        /*0078*/ 	.word	0xffffffff


	//   ....[6]....
        /*007c*/ 	.word	0xffffffff


	//   ....[7]....
        /*0080*/ 	.word	0xffffffff


	//   ....[8]....
        /*0084*/ 	.word	0xffffffff


	//   ....[9]....
        /*0088*/ 	.word	0xffffffff


	//   ....[10]....
        /*008c*/ 	.word	0xffffffff


	//   ....[11]....
        /*0090*/ 	.word	0xffffffff


	//   ....[12]....
        /*0094*/ 	.word	0xffffffff


	//   ....[13]....
        /*0098*/ 	.word	0xffffffff


	//----- nvinfo : EIATTR_COOP_GROUP_INSTR_OFFSETS
	.align		4
.L_41:
        /*009c*/ 	.byte	0x04, 0x28
        /*009e*/ 	.short	(.L_43 - .L_42)


	//   ....[0]....
.L_42:
        /*00a0*/ 	.word	0x00000080


	//   ....[1]....
        /*00a4*/ 	.word	0x000004f0


	//   ....[2]....
        /*00a8*/ 	.word	0x00000970


	//   ....[3]....
        /*00ac*/ 	.word	0x00000af0


	//   ....[4]....
        /*00b0*/ 	.word	0x00000bf0


	//   ....[5]....
        /*00b4*/ 	.word	0x00000d60


	//   ....[6]....
        /*00b8*/ 	.word	0x00000f00


	//   ....[7]....
        /*00bc*/ 	.word	0x000010c0


	//   ....[8]....
        /*00c0*/ 	.word	0x00002430


	//   ....[9]....
        /*00c4*/ 	.word	0x00003f50


	//   ....[10]....
        /*00c8*/ 	.word	0x00004160


	//   ....[11]....
        /*00cc*/ 	.word	0x00004190


	//   ....[12]....
        /*00d0*/ 	.word	0x00004b60


	//   ....[13]....
        /*00d4*/ 	.word	0x00004d90


	//----- nvinfo : EIATTR_VRC_CTA_INIT_COUNT
	.align		4
.L_43:
        /*00d8*/ 	.byte	0x02, 0x4a
        /*00da*/ 	.byte	0x80
	.zero		1


	//----- nvinfo : EIATTR_SYSCALL_OFFSETS
	.align		4
        /*00dc*/ 	.byte	0x04, 0x46
        /*00de*/ 	.short	(.L_45 - .L_44)


	//   ....[0]....
.L_44:
        /*00e0*/ 	.word	0x00006900


	//   ....[1]....
        /*00e4*/ 	.word	0x000069f0


	//   ....[2]....
        /*00e8*/ 	.word	0x00007230


	//   ....[3]....
        /*00ec*/ 	.word	0x00007b80


	//----- nvinfo : EIATTR_MBARRIER_INSTR_OFFSETS
	.align		4
.L_45:
        /*00f0*/ 	.byte	0x04, 0x39
        /*00f2*/ 	.short	(.L_47 - .L_46)


	//   ....[0]....
.L_46:
        /*00f4*/ 	.word	0x00000610
        /*00f8*/ 	.word	0x000000ff
        /*00fc*/ 	.word	0x00000000
        /*0100*/ 	.short	0x0100
        /*0102*/ 	.byte	0x04
	.zero		1


	//   ....[1]....
        /*0104*/ 	.word	0x00000620
        /*0108*/ 	.word	0x000000ff
        /*010c*/ 	.word	0x000000d0
        /*0110*/ 	.short	0x0100
        /*0112*/ 	.byte	0x04
	.zero		1


	//   ....[2]....
        /*0114*/ 	.word	0x00000630
        /*0118*/ 	.word	0x000000ff
        /*011c*/ 	.word	0x00000008
        /*0120*/ 	.short	0x0100
        /*0122*/ 	.byte	0x04
	.zero		1


	//   ....[3]....
        /*0124*/ 	.word	0x00000640
        /*0128*/ 	.word	0x000000ff
        /*012c*/ 	.word	0x000000d8
        /*0130*/ 	.short	0x0100
        /*0132*/ 	.byte	0x04
	.zero		1


	//   ....[4]....
        /*0134*/ 	.word	0x00000650
        /*0138*/ 	.word	0x000000ff
        /*013c*/ 	.word	0x00000010
        /*0140*/ 	.short	0x0100
        /*0142*/ 	.byte	0x04
	.zero		1


	//   ....[5]....
        /*0144*/ 	.word	0x00000660
        /*0148*/ 	.word	0x000000ff
        /*014c*/ 	.word	0x000000e0
        /*0150*/ 	.short	0x0100
        /*0152*/ 	.byte	0x04
	.zero		1


	//   ....[6]....
        /*0154*/ 	.word	0x00000670
        /*0158*/ 	.word	0x000000ff
        /*015c*/ 	.word	0x00000018
        /*0160*/ 	.short	0x0100
        /*0162*/ 	.byte	0x04
	.zero		1


	//   ....[7]....
        /*0164*/ 	.word	0x00000680
        /*0168*/ 	.word	0x000000ff
        /*016c*/ 	.word	0x000000e8
        /*0170*/ 	.short	0x0100
        /*0172*/ 	.byte	0x04
	.zero		1


	//   ....[8]....
        /*0174*/ 	.word	0x00000690
        /*0178*/ 	.word	0x000000ff
        /*017c*/ 	.word	0x00000020
        /*0180*/ 	.short	0x0100
        /*0182*/ 	.byte	0x04
	.zero		1


	//   ....[9]....
        /*0184*/ 	.word	0x000006a0
        /*0188*/ 	.word	0x000000ff
        /*018c*/ 	.word	0x000000f0
        /*0190*/ 	.short	0x0100
        /*0192*/ 	.byte	0x04
	.zero		1


	//   ....[10]....
        /*0194*/ 	.word	0x000006b0
        /*0198*/ 	.word	0x000000ff
        /*019c*/ 	.word	0x00000028
        /*01a0*/ 	.short	0x0100
        /*01a2*/ 	.byte	0x04
	.zero		1


	//   ....[11]....
        /*01a4*/ 	.word	0x000006c0
        /*01a8*/ 	.word	0x000000ff
        /*01ac*/ 	.word	0x000000f8
        /*01b0*/ 	.short	0x0100
        /*01b2*/ 	.byte	0x04
	.zero		1


	//   ....[12]....
        /*01b4*/ 	.word	0x000006d0
        /*01b8*/ 	.word	0x000000ff
        /*01bc*/ 	.word	0x00000030
        /*01c0*/ 	.short	0x0100
        /*01c2*/ 	.byte	0x04
	.zero		1


	//   ....[13]....
        /*01c4*/ 	.word	0x000006e0
        /*01c8*/ 	.word	0x000000ff
        /*01cc*/ 	.word	0x00000100
        /*01d0*/ 	.short	0x0100
        /*01d2*/ 	.byte	0x04
	.zero		1


	//   ....[14]....
        /*01d4*/ 	.word	0x000006f0
        /*01d8*/ 	.word	0x000000ff
        /*01dc*/ 	.word	0x00000038
        /*01e0*/ 	.short	0x0100
        /*01e2*/ 	.byte	0x04
	.zero		1


	//   ....[15]....
        /*01e4*/ 	.word	0x00000700
        /*01e8*/ 	.word	0x000000ff
        /*01ec*/ 	.word	0x00000108
        /*01f0*/ 	.short	0x0100
        /*01f2*/ 	.byte	0x04
	.zero		1


	//   ....[16]....
        /*01f4*/ 	.word	0x00000710
        /*01f8*/ 	.word	0x000000ff
        /*01fc*/ 	.word	0x00000040
        /*0200*/ 	.short	0x0100
        /*0202*/ 	.byte	0x04
	.zero		1


	//   ....[17]....
        /*0204*/ 	.word	0x00000720
        /*0208*/ 	.word	0x000000ff
        /*020c*/ 	.word	0x00000110
        /*0210*/ 	.short	0x0100
        /*0212*/ 	.byte	0x04
	.zero		1


	//   ....[18]....
        /*0214*/ 	.word	0x00000730
        /*0218*/ 	.word	0x000000ff
        /*021c*/ 	.word	0x00000048
        /*0220*/ 	.short	0x0100
        /*0222*/ 	.byte	0x04
	.zero		1


	//   ....[19]....
        /*0224*/ 	.word	0x00000740
        /*0228*/ 	.word	0x000000ff
        /*022c*/ 	.word	0x00000118
        /*0230*/ 	.short	0x0100
        /*0232*/ 	.byte	0x04
	.zero		1


	//   ....[20]....
        /*0234*/ 	.word	0x00000750
        /*0238*/ 	.word	0x000000ff
        /*023c*/ 	.word	0x00000050
        /*0240*/ 	.short	0x0100
        /*0242*/ 	.byte	0x04
	.zero		1


	//   ....[21]....
        /*0244*/ 	.word	0x00000760
        /*0248*/ 	.word	0x000000ff
        /*024c*/ 	.word	0x00000120
        /*0250*/ 	.short	0x0100
        /*0252*/ 	.byte	0x04
	.zero		1


	//   ....[22]....
        /*0254*/ 	.word	0x00000770
        /*0258*/ 	.word	0x000000ff
        /*025c*/ 	.word	0x00000058
        /*0260*/ 	.short	0x0100
        /*0262*/ 	.byte	0x04
	.zero		1


	//   ....[23]....
        /*0264*/ 	.word	0x00000780
        /*0268*/ 	.word	0x000000ff
        /*026c*/ 	.word	0x00000128
        /*0270*/ 	.short	0x0100
        /*0272*/ 	.byte	0x04
	.zero		1


	//   ....[24]....
        /*0274*/ 	.word	0x00000790
        /*0278*/ 	.word	0x000000ff
        /*027c*/ 	.word	0x00000060
        /*0280*/ 	.short	0x0100
        /*0282*/ 	.byte	0x04
	.zero		1


	//   ....[25]....
        /*0284*/ 	.word	0x000007a0
        /*0288*/ 	.word	0x000000ff
        /*028c*/ 	.word	0x00000130
        /*0290*/ 	.short	0x0100
        /*0292*/ 	.byte	0x04
	.zero		1


	//   ....[26]....
        /*0294*/ 	.word	0x000007b0
        /*0298*/ 	.word	0x000000ff
        /*029c*/ 	.word	0x00000068
        /*02a0*/ 	.short	0x0100
        /*02a2*/ 	.byte	0x04
	.zero		1


	//   ....[27]....
        /*02a4*/ 	.word	0x000007c0
        /*02a8*/ 	.word	0x000000ff
        /*02ac*/ 	.word	0x00000138
        /*02b0*/ 	.short	0x0100
        /*02b2*/ 	.byte	0x04
	.zero		1


	//   ....[28]....
        /*02b4*/ 	.word	0x000007d0
        /*02b8*/ 	.word	0x000000ff
        /*02bc*/ 	.word	0x00000070
        /*02c0*/ 	.short	0x0100
        /*02c2*/ 	.byte	0x04
	.zero		1


	//   ....[29]....
        /*02c4*/ 	.word	0x000007e0
        /*02c8*/ 	.word	0x000000ff
        /*02cc*/ 	.word	0x00000140
        /*02d0*/ 	.short	0x0100
        /*02d2*/ 	.byte	0x04
	.zero		1


	//   ....[30]....
        /*02d4*/ 	.word	0x000007f0
        /*02d8*/ 	.word	0x000000ff
        /*02dc*/ 	.word	0x00000078
        /*02e0*/ 	.short	0x0100
        /*02e2*/ 	.byte	0x04
	.zero		1


	//   ....[31]....
        /*02e4*/ 	.word	0x00000800
        /*02e8*/ 	.word	0x000000ff
        /*02ec*/ 	.word	0x00000148
        /*02f0*/ 	.short	0x0100
        /*02f2*/ 	.byte	0x04
	.zero		1


	//   ....[32]....
        /*02f4*/ 	.word	0x00000810
        /*02f8*/ 	.word	0x000000ff
        /*02fc*/ 	.word	0x00000080
        /*0300*/ 	.short	0x0100
        /*0302*/ 	.byte	0x04
	.zero		1


	//   ....[33]....
        /*0304*/ 	.word	0x00000820
        /*0308*/ 	.word	0x000000ff
        /*030c*/ 	.word	0x00000150
        /*0310*/ 	.short	0x0100
        /*0312*/ 	.byte	0x04
	.zero		1


	//   ....[34]....
        /*0314*/ 	.word	0x00000830
        /*0318*/ 	.word	0x000000ff
        /*031c*/ 	.word	0x00000088
        /*0320*/ 	.short	0x0100
        /*0322*/ 	.byte	0x04
	.zero		1


	//   ....[35]....
        /*0324*/ 	.word	0x00000840
        /*0328*/ 	.word	0x000000ff
        /*032c*/ 	.word	0x00000158
        /*0330*/ 	.short	0x0100
        /*0332*/ 	.byte	0x04
	.zero		1


	//   ....[36]....
        /*0334*/ 	.word	0x00000850
        /*0338*/ 	.word	0x000000ff
        /*033c*/ 	.word	0x00000090
        /*0340*/ 	.short	0x0100
        /*0342*/ 	.byte	0x04
	.zero		1


	//   ....[37]....
        /*0344*/ 	.word	0x00000860
        /*0348*/ 	.word	0x000000ff
        /*034c*/ 	.word	0x00000160
        /*0350*/ 	.short	0x0100
        /*0352*/ 	.byte	0x04
	.zero		1


	//   ....[38]....
        /*0354*/ 	.word	0x00000870
        /*0358*/ 	.word	0x000000ff
        /*035c*/ 	.word	0x00000098
        /*0360*/ 	.short	0x0100
        /*0362*/ 	.byte	0x04
	.zero		1


	//   ....[39]....
        /*0364*/ 	.word	0x00000880
        /*0368*/ 	.word	0x000000ff
        /*036c*/ 	.word	0x00000168
        /*0370*/ 	.short	0x0100
        /*0372*/ 	.byte	0x04
	.zero		1


	//   ....[40]....
        /*0374*/ 	.word	0x00000890
        /*0378*/ 	.word	0x000000ff
        /*037c*/ 	.word	0x000000a0
        /*0380*/ 	.short	0x0100
        /*0382*/ 	.byte	0x04
	.zero		1


	//   ....[41]....
        /*0384*/ 	.word	0x000008a0
        /*0388*/ 	.word	0x000000ff
        /*038c*/ 	.word	0x00000170
        /*0390*/ 	.short	0x0100
        /*0392*/ 	.byte	0x04
	.zero		1


	//   ....[42]....
        /*0394*/ 	.word	0x000008b0
        /*0398*/ 	.word	0x000000ff
        /*039c*/ 	.word	0x000000a8
        /*03a0*/ 	.short	0x0100
        /*03a2*/ 	.byte	0x04
	.zero		1


	//   ....[43]....
        /*03a4*/ 	.word	0x000008c0
        /*03a8*/ 	.word	0x000000ff
        /*03ac*/ 	.word	0x00000178
        /*03b0*/ 	.short	0x0100
        /*03b2*/ 	.byte	0x04
	.zero		1


	//   ....[44]....
        /*03b4*/ 	.word	0x000008d0
        /*03b8*/ 	.word	0x000000ff
        /*03bc*/ 	.word	0x000000b0
        /*03c0*/ 	.short	0x0100
        /*03c2*/ 	.byte	0x04
	.zero		1


	//   ....[45]....
        /*03c4*/ 	.word	0x000008e0
        /*03c8*/ 	.word	0x000000ff
        /*03cc*/ 	.word	0x00000180
        /*03d0*/ 	.short	0x0100
        /*03d2*/ 	.byte	0x04
	.zero		1


	//   ....[46]....
        /*03d4*/ 	.word	0x000008f0
        /*03d8*/ 	.word	0x000000ff
        /*03dc*/ 	.word	0x000000b8
        /*03e0*/ 	.short	0x0100
        /*03e2*/ 	.byte	0x04
	.zero		1


	//   ....[47]....
        /*03e4*/ 	.word	0x00000900
        /*03e8*/ 	.word	0x000000ff
        /*03ec*/ 	.word	0x00000188
        /*03f0*/ 	.short	0x0100
        /*03f2*/ 	.byte	0x04
	.zero		1


	//   ....[48]....
        /*03f4*/ 	.word	0x00000910
        /*03f8*/ 	.word	0x000000ff
        /*03fc*/ 	.word	0x000000c0
        /*0400*/ 	.short	0x0100
        /*0402*/ 	.byte	0x04
	.zero		1


	//   ....[49]....
        /*0404*/ 	.word	0x00000920
        /*0408*/ 	.word	0x000000ff
        /*040c*/ 	.word	0x00000190
        /*0410*/ 	.short	0x0100
        /*0412*/ 	.byte	0x04
	.zero		1


	//   ....[50]....
        /*0414*/ 	.word	0x00000930
        /*0418*/ 	.word	0x000000ff
        /*041c*/ 	.word	0x000000c8
        /*0420*/ 	.short	0x0100
        /*0422*/ 	.byte	0x04
	.zero		1


	//   ....[51]....
        /*0424*/ 	.word	0x00000940
        /*0428*/ 	.word	0x000000ff
        /*042c*/ 	.word	0x00000198
        /*0430*/ 	.short	0x0100
        /*0432*/ 	.byte	0x04
	.zero		1


	//   ....[52]....
        /*0434*/ 	.word	0x00000a80
        /*0438*/ 	.word	0x000000ff
        /*043c*/ 	.word	0x000001a0
        /*0440*/ 	.short	0x0100
        /*0442*/ 	.byte	0x04
	.zero		1


	//   ....[53]....
        /*0444*/ 	.word	0x00000a90
        /*0448*/ 	.word	0x000000ff
        /*044c*/ 	.word	0x000001b8
        /*0450*/ 	.short	0x0100
        /*0452*/ 	.byte	0x04
	.zero		1


	//   ....[54]....
        /*0454*/ 	.word	0x00000aa0
        /*0458*/ 	.word	0x000000ff
        /*045c*/ 	.word	0x000001a8
        /*0460*/ 	.short	0x0100
        /*0462*/ 	.byte	0x04
	.zero		1


	//   ....[55]....
        /*0464*/ 	.word	0x00000ab0
        /*0468*/ 	.word	0x000000ff
        /*046c*/ 	.word	0x000001c0
        /*0470*/ 	.short	0x0100
        /*0472*/ 	.byte	0x04
	.zero		1


	//   ....[56]....
        /*0474*/ 	.word	0x00000ac0
        /*0478*/ 	.word	0x000000ff
        /*047c*/ 	.word	0x000001b0
        /*0480*/ 	.short	0x0100
        /*0482*/ 	.byte	0x04
	.zero		1


	//   ....[57]....
        /*0484*/ 	.word	0x00000ad0
        /*0488*/ 	.word	0x000000ff
        /*048c*/ 	.word	0x000001c8
        /*0490*/ 	.short	0x0100
        /*0492*/ 	.byte	0x04
	.zero		1


	//   ....[58]....
        /*0494*/ 	.word	0x00000bc0
        /*0498*/ 	.word	0x000000ff
        /*049c*/ 	.word	0x000001d0
        /*04a0*/ 	.short	0x0100
        /*04a2*/ 	.byte	0x06
	.zero		1


	//   ....[59]....
        /*04a4*/ 	.word	0x00000bd0
        /*04a8*/ 	.word	0x000000ff
        /*04ac*/ 	.word	0x000001d8
        /*04b0*/ 	.short	0x0100
        /*04b2*/ 	.byte	0x06
	.zero		1


	//   ....[60]....
        /*04b4*/ 	.word	0x00000d10
        /*04b8*/ 	.word	0x000000ff
        /*04bc*/ 	.word	0x000001e0
        /*04c0*/ 	.short	0x0100
        /*04c2*/ 	.byte	0x06
	.zero		1


	//   ....[61]....
        /*04c4*/ 	.word	0x00000d20
        /*04c8*/ 	.word	0x000000ff
        /*04cc*/ 	.word	0x000001f0
        /*04d0*/ 	.short	0x0100
        /*04d2*/ 	.byte	0x06
	.zero		1


	//   ....[62]....
        /*04d4*/ 	.word	0x00000d30
        /*04d8*/ 	.word	0x000000ff
        /*04dc*/ 	.word	0x000001e8
        /*04e0*/ 	.short	0x0100
        /*04e2*/ 	.byte	0x06
	.zero		1


	//   ....[63]....
        /*04e4*/ 	.word	0x00000d40
        /*04e8*/ 	.word	0x000000ff
        /*04ec*/ 	.word	0x000001f8
        /*04f0*/ 	.short	0x0100
        /*04f2*/ 	.byte	0x06
	.zero		1


	//   ....[64]....
        /*04f4*/ 	.word	0x00000e70
        /*04f8*/ 	.word	0x000000ff
        /*04fc*/ 	.word	0x00000200
        /*0500*/ 	.short	0x0100
        /*0502*/ 	.byte	0x04
	.zero		1


	//   ....[65]....
        /*0504*/ 	.word	0x00000e80
        /*0508*/ 	.word	0x000000ff
        /*050c*/ 	.word	0x00000220
        /*0510*/ 	.short	0x0100
        /*0512*/ 	.byte	0x04
	.zero		1


	//   ....[66]....
        /*0514*/ 	.word	0x00000e90
        /*0518*/ 	.word	0x000000ff
        /*051c*/ 	.word	0x00000208
        /*0520*/ 	.short	0x0100
        /*0522*/ 	.byte	0x04
	.zero		1


	//   ....[67]....
        /*0524*/ 	.word	0x00000ea0
        /*0528*/ 	.word	0x000000ff
        /*052c*/ 	.word	0x00000228
        /*0530*/ 	.short	0x0100
        /*0532*/ 	.byte	0x04
	.zero		1


	//   ....[68]....
        /*0534*/ 	.word	0x00000eb0
        /*0538*/ 	.word	0x000000ff
        /*053c*/ 	.word	0x00000210
        /*0540*/ 	.short	0x0100
        /*0542*/ 	.byte	0x04
	.zero		1


	//   ....[69]....
        /*0544*/ 	.word	0x00000ec0
        /*0548*/ 	.word	0x000000ff
        /*054c*/ 	.word	0x00000230
        /*0550*/ 	.short	0x0100
        /*0552*/ 	.byte	0x04
	.zero		1


	//   ....[70]....
        /*0554*/ 	.word	0x00000ed0
        /*0558*/ 	.word	0x000000ff
        /*055c*/ 	.word	0x00000218
        /*0560*/ 	.short	0x0100
        /*0562*/ 	.byte	0x04
	.zero		1


	//   ....[71]....
        /*0564*/ 	.word	0x00000ee0
        /*0568*/ 	.word	0x000000ff
        /*056c*/ 	.word	0x00000238
        /*0570*/ 	.short	0x0100
        /*0572*/ 	.byte	0x04
	.zero		1


	//   ....[72]....
        /*0574*/ 	.word	0x00000fd0
        /*0578*/ 	.word	0x000000ff
        /*057c*/ 	.word	0x00000240
        /*0580*/ 	.short	0x0100
        /*0582*/ 	.byte	0x04
	.zero		1


	//   ....[73]....
        /*0584*/ 	.word	0x00000fe0
        /*0588*/ 	.word	0x000000ff
        /*058c*/ 	.word	0x00000250
        /*0590*/ 	.short	0x0100
        /*0592*/ 	.byte	0x04
	.zero		1


	//   ....[74]....
        /*0594*/ 	.word	0x00000ff0
        /*0598*/ 	.word	0x000000ff
        /*059c*/ 	.word	0x00000248
        /*05a0*/ 	.short	0x0100
        /*05a2*/ 	.byte	0x04
	.zero		1


	//   ....[75]....
        /*05a4*/ 	.word	0x00001000
        /*05a8*/ 	.word	0x000000ff
        /*05ac*/ 	.word	0x00000258
        /*05b0*/ 	.short	0x0100
        /*05b2*/ 	.byte	0x04
	.zero		1


	//   ....[76]....
        /*05b4*/ 	.word	0x00001c90
        /*05b8*/ 	.word	0x00000000
        /*05bc*/ 	.word	0x00000250
        /*05c0*/ 	.short	0x010a
        /*05c2*/ 	.byte	0xff
	.zero		1


	//   ....[77]....
        /*05c4*/ 	.word	0x00001cc0
        /*05c8*/ 	.word	0x00000000
        /*05cc*/ 	.word	0x00000240
        /*05d0*/ 	.short	0x0101
        /*05d2*/ 	.byte	0xff
	.zero		1


	//   ....[78]....
        /*05d4*/ 	.word	0x00001d90
        /*05d8*/ 	.word	0x000000ff
        /*05dc*/ 	.word	0x000000d0
        /*05e0*/ 	.short	0x010a
        /*05e2*/ 	.byte	0x04
	.zero		1


	//   ....[79]....
        /*05e4*/ 	.word	0x00001e10
        /*05e8*/ 	.word	0x000000ff
        /*05ec*/ 	.word	0x000000d0
        /*05f0*/ 	.short	0x010a
        /*05f2*/ 	.byte	0x21
	.zero		1


	//   ....[80]....
        /*05f4*/ 	.word	0x00001fa0
        /*05f8*/ 	.word	0x000000ff
        /*05fc*/ 	.word	0x000000d0
        /*0600*/ 	.short	0x010a
        /*0602*/ 	.byte	0x08
	.zero		1


	//   ....[81]....
        /*0604*/ 	.word	0x000020d0
        /*0608*/ 	.word	0x000000ff
        /*060c*/ 	.word	0x000001d8
        /*0610*/ 	.short	0x0101
        /*0612*/ 	.byte	0x06
	.zero		1


	//   ....[82]....
        /*0614*/ 	.word	0x000020f0
        /*0618*/ 	.word	0x000000ff
        /*061c*/ 	.word	0x000000d0
        /*0620*/ 	.short	0x010a
        /*0622*/ 	.byte	0x04
	.zero		1


	//   ....[83]....
        /*0624*/ 	.word	0x00002170
        /*0628*/ 	.word	0x000000ff
        /*062c*/ 	.word	0x000000d0
        /*0630*/ 	.short	0x010a
        /*0632*/ 	.byte	0x11
	.zero		1


	//   ....[84]....
        /*0634*/ 	.word	0x00002320
        /*0638*/ 	.word	0x000000ff
        /*063c*/ 	.word	0x000000d0
        /*0640*/ 	.short	0x010a
        /*0642*/ 	.byte	0x07
	.zero		1


	//   ....[85]....
        /*0644*/ 	.word	0x00002460
        /*0648*/ 	.word	0x00000003
        /*064c*/ 	.word	0x000001e0
        /*0650*/ 	.short	0x010a
        /*0652*/ 	.byte	0xff
	.zero		1


	//   ....[86]....
        /*0654*/ 	.word	0x000025b0
        /*0658*/ 	.word	0x00000000
        /*065c*/ 	.word	0x00000000
        /*0660*/ 	.short	0x0101
        /*0662*/ 	.byte	0xff
	.zero		1


	//   ....[87]....
        /*0664*/ 	.word	0x00002b70
        /*0668*/ 	.word	0x000000ff
        /*066c*/ 	.word	0x00000000
        /*0670*/ 	.short	0x010a
        /*0672*/ 	.byte	0x04
	.zero		1


	//   ....[88]....
        /*0674*/ 	.word	0x00002c00
        /*0678*/ 	.word	0x000000ff
        /*067c*/ 	.word	0x00000000
        /*0680*/ 	.short	0x010a
        /*0682*/ 	.byte	0x05
	.zero		1


	//   ....[89]....
        /*0684*/ 	.word	0x00002c90
        /*0688*/ 	.word	0x000000ff
        /*068c*/ 	.word	0x00000000
        /*0690*/ 	.short	0x010a
        /*0692*/ 	.byte	0x05
	.zero		1


	//   ....[90]....
        /*0694*/ 	.word	0x00002d20
        /*0698*/ 	.word	0x000000ff
        /*069c*/ 	.word	0x00000000
        /*06a0*/ 	.short	0x010a
        /*06a2*/ 	.byte	0x05
	.zero		1


	//   ....[91]....
        /*06a4*/ 	.word	0x00002db0
        /*06a8*/ 	.word	0x000000ff
        /*06ac*/ 	.word	0x00000000
        /*06b0*/ 	.short	0x010a
        /*06b2*/ 	.byte	0x05
	.zero		1


	//   ....[92]....
        /*06b4*/ 	.word	0x00002e40
        /*06b8*/ 	.word	0x000000ff
        /*06bc*/ 	.word	0x00000000
        /*06c0*/ 	.short	0x010a
        /*06c2*/ 	.byte	0x05
	.zero		1


	//   ....[93]....
        /*06c4*/ 	.word	0x00002ed0
        /*06c8*/ 	.word	0x000000ff
        /*06cc*/ 	.word	0x00000000
        /*06d0*/ 	.short	0x010a
        /*06d2*/ 	.byte	0x05
	.zero		1


	//   ....[94]....
        /*06d4*/ 	.word	0x00002f60
        /*06d8*/ 	.word	0x000000ff
        /*06dc*/ 	.word	0x00000000
        /*06e0*/ 	.short	0x010a
        /*06e2*/ 	.byte	0x05
	.zero		1


	//   ....[95]....
        /*06e4*/ 	.word	0x00002ff0
        /*06e8*/ 	.word	0x000000ff
        /*06ec*/ 	.word	0x00000000
        /*06f0*/ 	.short	0x010a
        /*06f2*/ 	.byte	0x05
	.zero		1


	//   ....[96]....
        /*06f4*/ 	.word	0x00003080
        /*06f8*/ 	.word	0x000000ff
        /*06fc*/ 	.word	0x00000000
        /*0700*/ 	.short	0x010a
        /*0702*/ 	.byte	0x05
	.zero		1


	//   ....[97]....
        /*0704*/ 	.word	0x00003110
        /*0708*/ 	.word	0x000000ff
        /*070c*/ 	.word	0x00000000
        /*0710*/ 	.short	0x010a
        /*0712*/ 	.byte	0x05
	.zero		1


	//   ....[98]....
        /*0714*/ 	.word	0x000031a0
        /*0718*/ 	.word	0x000000ff
        /*071c*/ 	.word	0x00000000
        /*0720*/ 	.short	0x010a
        /*0722*/ 	.byte	0x05
	.zero		1


	//   ....[99]....
        /*0724*/ 	.word	0x00003230
        /*0728*/ 	.word	0x000000ff
        /*072c*/ 	.word	0x00000000
        /*0730*/ 	.short	0x010a
        /*0732*/ 	.byte	0x05
	.zero		1


	//   ....[100]....
        /*0734*/ 	.word	0x000032c0
        /*0738*/ 	.word	0x000000ff
        /*073c*/ 	.word	0x00000000
        /*0740*/ 	.short	0x010a
        /*0742*/ 	.byte	0x05
	.zero		1


	//   ....[101]....
        /*0744*/ 	.word	0x00003350
        /*0748*/ 	.word	0x000000ff
        /*074c*/ 	.word	0x00000000
        /*0750*/ 	.short	0x010a
        /*0752*/ 	.byte	0x05
	.zero		1


	//   ....[102]....
        /*0754*/ 	.word	0x000033e0
        /*0758*/ 	.word	0x000000ff
        /*075c*/ 	.word	0x00000000
        /*0760*/ 	.short	0x010a
        /*0762*/ 	.byte	0x05
	.zero		1


	//   ....[103]....
        /*0764*/ 	.word	0x00003470
        /*0768*/ 	.word	0x000000ff
        /*076c*/ 	.word	0x00000000
        /*0770*/ 	.short	0x010a
        /*0772*/ 	.byte	0x05
	.zero		1


	//   ....[104]....
        /*0774*/ 	.word	0x00003500
        /*0778*/ 	.word	0x000000ff
        /*077c*/ 	.word	0x00000000
        /*0780*/ 	.short	0x010a
        /*0782*/ 	.byte	0x05
	.zero		1


	//   ....[105]....
        /*0784*/ 	.word	0x00003590
        /*0788*/ 	.word	0x000000ff
        /*078c*/ 	.word	0x00000000
        /*0790*/ 	.short	0x010a
        /*0792*/ 	.byte	0x05
	.zero		1


	//   ....[106]....
        /*0794*/ 	.word	0x00003620
        /*0798*/ 	.word	0x000000ff
        /*079c*/ 	.word	0x00000000
        /*07a0*/ 	.short	0x010a
        /*07a2*/ 	.byte	0x05
	.zero		1


	//   ....[107]....
        /*07a4*/ 	.word	0x000036b0
        /*07a8*/ 	.word	0x000000ff
        /*07ac*/ 	.word	0x00000000
        /*07b0*/ 	.short	0x010a
        /*07b2*/ 	.byte	0x05
	.zero		1


	//   ....[108]....
        /*07b4*/ 	.word	0x00003740
        /*07b8*/ 	.word	0x000000ff
        /*07bc*/ 	.word	0x00000000
        /*07c0*/ 	.short	0x010a
        /*07c2*/ 	.byte	0x05
	.zero		1


	//   ....[109]....
        /*07c4*/ 	.word	0x000037d0
        /*07c8*/ 	.word	0x000000ff
        /*07cc*/ 	.word	0x00000000
        /*07d0*/ 	.short	0x010a
        /*07d2*/ 	.byte	0x05
	.zero		1


	//   ....[110]....
        /*07d4*/ 	.word	0x00003860
        /*07d8*/ 	.word	0x000000ff
        /*07dc*/ 	.word	0x00000000
        /*07e0*/ 	.short	0x010a
        /*07e2*/ 	.byte	0x05
	.zero		1


	//   ....[111]....
        /*07e4*/ 	.word	0x000038f0
        /*07e8*/ 	.word	0x000000ff
        /*07ec*/ 	.word	0x00000000
        /*07f0*/ 	.short	0x010a
        /*07f2*/ 	.byte	0x05
	.zero		1


	//   ....[112]....
        /*07f4*/ 	.word	0x00003990
        /*07f8*/ 	.word	0x00000000
        /*07fc*/ 	.word	0x00000000
        /*0800*/ 	.short	0x010a
        /*0802*/ 	.byte	0xff
	.zero		1


	//   ....[113]....
        /*0804*/ 	.word	0x00003ab0
        /*0808*/ 	.word	0x00000002
        /*080c*/ 	.word	0x00000240
        /*0810*/ 	.short	0x010a
        /*0812*/ 	.byte	0xff
	.zero		1


	//   ....[114]....
        /*0814*/ 	.word	0x00003b20
        /*0818*/ 	.word	0x00000002
        /*081c*/ 	.word	0x00000000
        /*0820*/ 	.short	0x0101
        /*0822*/ 	.byte	0xff
	.zero		1


	//   ....[115]....
        /*0824*/ 	.word	0x00003b40
        /*0828*/ 	.word	0x000000ff
        /*082c*/ 	.word	0x000001f0
        /*0830*/ 	.short	0x010a
        /*0832*/ 	.byte	0x04
	.zero		1


	//   ....[116]....
        /*0834*/ 	.word	0x00003c60
        /*0838*/ 	.word	0x00000002
        /*083c*/ 	.word	0x000001e0
        /*0840*/ 	.short	0x010a
        /*0842*/ 	.byte	0xff
	.zero		1


	//   ....[117]....
        /*0844*/ 	.word	0x00003d60
        /*0848*/ 	.word	0x00000002
        /*084c*/ 	.word	0x00000000
        /*0850*/ 	.short	0x0101
        /*0852*/ 	.byte	0xff
	.zero		1


	//   ....[118]....
        /*0854*/ 	.word	0x00003df0
        /*0858*/ 	.word	0x000000ff
        /*085c*/ 	.word	0x000001f0
        /*0860*/ 	.short	0x0106
        /*0862*/ 	.byte	0x04
	.zero		1


	//   ....[119]....
        /*0864*/ 	.word	0x00003e10
        /*0868*/ 	.word	0x000000ff
        /*086c*/ 	.word	0x000001f0
        /*0870*/ 	.short	0x010a
        /*0872*/ 	.byte	0x04
	.zero		1


	//   ....[120]....
        /*0874*/ 	.word	0x00003ea0
        /*0878*/ 	.word	0x000000ff
        /*087c*/ 	.word	0x000001f0
        /*0880*/ 	.short	0x0106
        /*0882*/ 	.byte	0x07
	.zero		1


	//   ....[121]....
        /*0884*/ 	.word	0x00003ee0
        /*0888*/ 	.word	0x00000000
        /*088c*/ 	.word	0x000001f0
        /*0890*/ 	.short	0x010a
        /*0892*/ 	.byte	0xff
	.zero		1


	//   ....[122]....
        /*0894*/ 	.word	0x000043f0
        /*0898*/ 	.word	0x00000000
        /*089c*/ 	.word	0x000001e0
        /*08a0*/ 	.short	0x010a
        /*08a2*/ 	.byte	0xff
	.zero		1


	//   ....[123]....
        /*08a4*/ 	.word	0x000044f0
        /*08a8*/ 	.word	0x00000003
        /*08ac*/ 	.word	0x00000000
        /*08b0*/ 	.short	0x0101
        /*08b2*/ 	.byte	0xff
	.zero		1


	//   ....[124]....
        /*08b4*/ 	.word	0x00004500
        /*08b8*/ 	.word	0x000000ff
        /*08bc*/ 	.word	0x00000000
        /*08c0*/ 	.short	0x010a
        /*08c2*/ 	.byte	0x04
	.zero		1


	//   ....[125]....
        /*08c4*/ 	.word	0x00004580
        /*08c8*/ 	.word	0x000000ff
        /*08cc*/ 	.word	0x00000220
        /*08d0*/ 	.short	0x010a
        /*08d2*/ 	.byte	0x17
	.zero		1


	//   ....[126]....
        /*08d4*/ 	.word	0x00004660
        /*08d8*/ 	.word	0x000000ff
        /*08dc*/ 	.word	0x00000000
        /*08e0*/ 	.short	0x010a
        /*08e2*/ 	.byte	0x05
	.zero		1


	//   ....[127]....
        /*08e4*/ 	.word	0x000047a0
        /*08e8*/ 	.word	0x000000ff
        /*08ec*/ 	.word	0x00000000
        /*08f0*/ 	.short	0x010a
        /*08f2*/ 	.byte	0x04
	.zero		1


	//   ....[128]....
        /*08f4*/ 	.word	0x00004990
        /*08f8*/ 	.word	0x000000ff
        /*08fc*/ 	.word	0x00000000
        /*0900*/ 	.short	0x010a
        /*0902*/ 	.byte	0x04
	.zero		1


	//   ....[129]....
        /*0904*/ 	.word	0x00004a20
        /*0908*/ 	.word	0x000000ff
        /*090c*/ 	.word	0x00000000
        /*0910*/ 	.short	0x010a
        /*0912*/ 	.byte	0x05
	.zero		1


	//   ....[130]....
        /*0914*/ 	.word	0x00004ab0
        /*0918*/ 	.word	0x000000ff
        /*091c*/ 	.word	0x00000000
        /*0920*/ 	.short	0x010a
        /*0922*/ 	.byte	0x05
	.zero		1


	//   ....[131]....
        /*0924*/ 	.word	0x00004b40
        /*0928*/ 	.word	0x000000ff
        /*092c*/ 	.word	0x00000000
        /*0930*/ 	.short	0x010a
        /*0932*/ 	.byte	0x04
	.zero		1


	//   ....[132]....
        /*0934*/ 	.word	0x00005020
        /*0938*/ 	.word	0x00000008
        /*093c*/ 	.word	0x000001e0
        /*0940*/ 	.short	0x010a
        /*0942*/ 	.byte	0xff
	.zero		1


	//   ....[133]....
        /*0944*/ 	.word	0x00005190
        /*0948*/ 	.word	0x00000000
        /*094c*/ 	.word	0x00000000
        /*0950*/ 	.short	0x0101
        /*0952*/ 	.byte	0xff
	.zero		1


	//   ....[134]....
        /*0954*/ 	.word	0x00005660
        /*0958*/ 	.word	0x000000ff
        /*095c*/ 	.word	0x000001d8
        /*0960*/ 	.short	0x010a
        /*0962*/ 	.byte	0x18
	.zero		1


	//   ....[135]....
        /*0964*/ 	.word	0x00005830
        /*0968*/ 	.word	0x000000ff
        /*096c*/ 	.word	0x000001b8
        /*0970*/ 	.short	0x010a
        /*0972*/ 	.byte	0x04
	.zero		1


	//   ....[136]....
        /*0974*/ 	.word	0x00005a10
        /*0978*/ 	.word	0x000000ff
        /*097c*/ 	.word	0x000001a0
        /*0980*/ 	.short	0x010b
        /*0982*/ 	.byte	0x04
	.zero		1


	//   ....[137]....
        /*0984*/ 	.word	0x00005a20
        /*0988*/ 	.word	0x000000ff
        /*098c*/ 	.word	0x00000000
        /*0990*/ 	.short	0x0101
        /*0992*/ 	.byte	0x07
	.zero		1


	//   ....[138]....
        /*0994*/ 	.word	0x00005a30
        /*0998*/ 	.word	0x000000ff
        /*099c*/ 	.word	0x000001b8
        /*09a0*/ 	.short	0x010a
        /*09a2*/ 	.byte	0x05
	.zero		1


	//   ....[139]....
        /*09a4*/ 	.word	0x00005c80
        /*09a8*/ 	.word	0x000000ff
        /*09ac*/ 	.word	0x000001a0
        /*09b0*/ 	.short	0x010b
        /*09b2*/ 	.byte	0x05
	.zero		1


	//   ....[140]....
        /*09b4*/ 	.word	0x00005c90
        /*09b8*/ 	.word	0x000000ff
        /*09bc*/ 	.word	0x00000000
        /*09c0*/ 	.short	0x0101
        /*09c2*/ 	.byte	0x04
	.zero		1


	//   ....[141]....
        /*09c4*/ 	.word	0x00005ce0
        /*09c8*/ 	.word	0x000000ff
        /*09cc*/ 	.word	0x00000000
        /*09d0*/ 	.short	0x010a
        /*09d2*/ 	.byte	0x04
	.zero		1


	//   ....[142]....
        /*09d4*/ 	.word	0x00005d70
        /*09d8*/ 	.word	0x000000ff
        /*09dc*/ 	.word	0x00000000
        /*09e0*/ 	.short	0x010a
        /*09e2*/ 	.byte	0x05
	.zero		1


	//   ....[143]....
        /*09e4*/ 	.word	0x00005e10
        /*09e8*/ 	.word	0x00000000
        /*09ec*/ 	.word	0x00000000
        /*09f0*/ 	.short	0x010a
        /*09f2*/ 	.byte	0xff
	.zero		1


	//   ....[144]....
        /*09f4*/ 	.word	0x00006170
        /*09f8*/ 	.word	0x00000000
        /*09fc*/ 	.word	0x000001e0
        /*0a00*/ 	.short	0x010a
        /*0a02*/ 	.byte	0xff
	.zero		1


	//   ....[145]....
        /*0a04*/ 	.word	0x00006240
        /*0a08*/ 	.word	0x00000000
        /*0a0c*/ 	.word	0x00000000
        /*0a10*/ 	.short	0x0101
        /*0a12*/ 	.byte	0xff
	.zero		1


	//   ....[146]....
        /*0a14*/ 	.word	0x00006e50
        /*0a18*/ 	.word	0x00000002
        /*0a1c*/ 	.word	0x000001a0
        /*0a20*/ 	.short	0x010a
        /*0a22*/ 	.byte	0xff
	.zero		1


	//   ....[147]....
        /*0a24*/ 	.word	0x00006e90
        /*0a28*/ 	.word	0x0000001b
        /*0a2c*/ 	.word	0x00000200
        /*0a30*/ 	.short	0x010a
        /*0a32*/ 	.byte	0xff
	.zero		1


	//   ....[148]....
        /*0a34*/ 	.word	0x00006f80
        /*0a38*/ 	.word	0x00000002
        /*0a3c*/ 	.word	0x000001a0
        /*0a40*/ 	.short	0x010a
        /*0a42*/ 	.byte	0xff
	.zero		1


	//   ....[149]....
        /*0a44*/ 	.word	0x00007110
        /*0a48*/ 	.word	0x0000001b
        /*0a4c*/ 	.word	0x00000200
        /*0a50*/ 	.short	0x010a
        /*0a52*/ 	.byte	0xff
	.zero		1


	//   ....[150]....
        /*0a54*/ 	.word	0x000078e0
        /*0a58*/ 	.word	0x00000000
        /*0a5c*/ 	.word	0x00000000
        /*0a60*/ 	.short	0x0101
        /*0a62*/ 	.byte	0xff
	.zero		1


	//   ....[151]....
        /*0a64*/ 	.word	0x000078f0
        /*0a68*/ 	.word	0x00000002
        /*0a6c*/ 	.word	0x000001a0
        /*0a70*/ 	.short	0x010a
        /*0a72*/ 	.byte	0xff
	.zero		1


	//   ....[152]....
        /*0a74*/ 	.word	0x000079b0
        /*0a78*/ 	.word	0x00000002
        /*0a7c*/ 	.word	0x000001a0
        /*0a80*/ 	.short	0x010a
        /*0a82*/ 	.byte	0xff
	.zero		1


	//   ....[153]....
        /*0a84*/ 	.word	0x00007d60
        /*0a88*/ 	.word	0x000000ff
        /*0a8c*/ 	.word	0x00000000
        /*0a90*/ 	.short	0x0101
        /*0a92*/ 	.byte	0x04
	.zero		1


	//   ....[154]....
        /*0a94*/ 	.word	0x000082b0
        /*0a98*/ 	.word	0x00000000
        /*0a9c*/ 	.word	0x00000000
        /*0aa0*/ 	.short	0x0101
        /*0aa2*/ 	.byte	0xff
	.zero		1


	//   ....[155]....
        /*0aa4*/ 	.word	0x00008560
        /*0aa8*/ 	.word	0x000000ff
        /*0aac*/ 	.word	0x00000000
        /*0ab0*/ 	.short	0x0101
        /*0ab2*/ 	.byte	0x04
	.zero		1


	//   ....[156]....
        /*0ab4*/ 	.word	0x00008580
        /*0ab8*/ 	.word	0x00000000
        /*0abc*/ 	.word	0x00000250
        /*0ac0*/ 	.short	0x010a
        /*0ac2*/ 	.byte	0xff
	.zero		1


	//   ....[157]....
        /*0ac4*/ 	.word	0x000085e0
        /*0ac8*/ 	.word	0x00000000
        /*0acc*/ 	.word	0x000000d0
        /*0ad0*/ 	.short	0x010a
        /*0ad2*/ 	.byte	0xff
	.zero		1


	//   ....[158]....
        /*0ad4*/ 	.word	0x00008640
        /*0ad8*/ 	.word	0x00000000
        /*0adc*/ 	.word	0x000000d0
        /*0ae0*/ 	.short	0x010a
        /*0ae2*/ 	.byte	0xff
	.zero		1


	//   ....[159]....
        /*0ae4*/ 	.word	0x00008690
        /*0ae8*/ 	.word	0x00000003
        /*0aec*/ 	.word	0x000001e0
        /*0af0*/ 	.short	0x010a
        /*0af2*/ 	.byte	0xff
	.zero		1


	//   ....[160]....
        /*0af4*/ 	.word	0x000086f0
        /*0af8*/ 	.word	0x00000000
        /*0afc*/ 	.word	0x00000000
        /*0b00*/ 	.short	0x010a
        /*0b02*/ 	.byte	0xff
	.zero		1


	//   ....[161]....
        /*0b04*/ 	.word	0x00008750
        /*0b08*/ 	.word	0x00000000
        /*0b0c*/ 	.word	0x00000000
        /*0b10*/ 	.short	0x010a
        /*0b12*/ 	.byte	0xff
	.zero		1


	//   ....[162]....
        /*0b14*/ 	.word	0x000087b0
        /*0b18*/ 	.word	0x00000000
        /*0b1c*/ 	.word	0x00000000
        /*0b20*/ 	.short	0x010a
        /*0b22*/ 	.byte	0xff
	.zero		1


	//   ....[163]....
        /*0b24*/ 	.word	0x00008810
        /*0b28*/ 	.word	0x00000000
        /*0b2c*/ 	.word	0x00000000
        /*0b30*/ 	.short	0x010a
        /*0b32*/ 	.byte	0xff
	.zero		1


	//   ....[164]....
        /*0b34*/ 	.word	0x00008870
        /*0b38*/ 	.word	0x00000000
        /*0b3c*/ 	.word	0x00000000
        /*0b40*/ 	.short	0x010a
        /*0b42*/ 	.byte	0xff
	.zero		1


	//   ....[165]....
        /*0b44*/ 	.word	0x000088d0
        /*0b48*/ 	.word	0x00000000
        /*0b4c*/ 	.word	0x00000000
        /*0b50*/ 	.short	0x010a
        /*0b52*/ 	.byte	0xff
	.zero		1


	//   ....[166]....
        /*0b54*/ 	.word	0x00008930
        /*0b58*/ 	.word	0x00000000
        /*0b5c*/ 	.word	0x00000000
        /*0b60*/ 	.short	0x010a
        /*0b62*/ 	.byte	0xff
	.zero		1


	//   ....[167]....
        /*0b64*/ 	.word	0x00008990
        /*0b68*/ 	.word	0x00000000
        /*0b6c*/ 	.word	0x00000000
        /*0b70*/ 	.short	0x010a
        /*0b72*/ 	.byte	0xff
	.zero		1


	//   ....[168]....
        /*0b74*/ 	.word	0x000089f0
        /*0b78*/ 	.word	0x00000000
        /*0b7c*/ 	.word	0x00000000
        /*0b80*/ 	.short	0x010a
        /*0b82*/ 	.byte	0xff
	.zero		1


	//   ....[169]....
        /*0b84*/ 	.word	0x00008a50
        /*0b88*/ 	.word	0x00000000
        /*0b8c*/ 	.word	0x00000000
        /*0b90*/ 	.short	0x010a
        /*0b92*/ 	.byte	0xff
	.zero		1


	//   ....[170]....
        /*0b94*/ 	.word	0x00008ab0
        /*0b98*/ 	.word	0x00000000
        /*0b9c*/ 	.word	0x00000000
        /*0ba0*/ 	.short	0x010a
        /*0ba2*/ 	.byte	0xff
	.zero		1


	//   ....[171]....
        /*0ba4*/ 	.word	0x00008b10
        /*0ba8*/ 	.word	0x00000000
        /*0bac*/ 	.word	0x00000000
        /*0bb0*/ 	.short	0x010a
        /*0bb2*/ 	.byte	0xff
	.zero		1


	//   ....[172]....
        /*0bb4*/ 	.word	0x00008b70
        /*0bb8*/ 	.word	0x00000000
        /*0bbc*/ 	.word	0x00000000
        /*0bc0*/ 	.short	0x010a
        /*0bc2*/ 	.byte	0xff
	.zero		1


	//   ....[173]....
        /*0bc4*/ 	.word	0x00008bd0
        /*0bc8*/ 	.word	0x00000000
        /*0bcc*/ 	.word	0x00000000
        /*0bd0*/ 	.short	0x010a
        /*0bd2*/ 	.byte	0xff
	.zero		1


	//   ....[174]....
        /*0bd4*/ 	.word	0x00008c30
        /*0bd8*/ 	.word	0x00000000
        /*0bdc*/ 	.word	0x00000000
        /*0be0*/ 	.short	0x010a
        /*0be2*/ 	.byte	0xff
	.zero		1


	//   ....[175]....
        /*0be4*/ 	.word	0x00008c90
        /*0be8*/ 	.word	0x00000000
        /*0bec*/ 	.word	0x00000000
        /*0bf0*/ 	.short	0x010a
        /*0bf2*/ 	.byte	0xff
	.zero		1


	//   ....[176]....
        /*0bf4*/ 	.word	0x00008cf0
        /*0bf8*/ 	.word	0x00000000
        /*0bfc*/ 	.word	0x00000000
        /*0c00*/ 	.short	0x010a
        /*0c02*/ 	.byte	0xff
	.zero		1


	//   ....[177]....
        /*0c04*/ 	.word	0x00008d50
        /*0c08*/ 	.word	0x00000000
        /*0c0c*/ 	.word	0x00000000
        /*0c10*/ 	.short	0x010a
        /*0c12*/ 	.byte	0xff
	.zero		1


	//   ....[178]....
        /*0c14*/ 	.word	0x00008db0
        /*0c18*/ 	.word	0x00000000
        /*0c1c*/ 	.word	0x00000000
        /*0c20*/ 	.short	0x010a
        /*0c22*/ 	.byte	0xff
	.zero		1


	//   ....[179]....
        /*0c24*/ 	.word	0x00008e10
        /*0c28*/ 	.word	0x00000000
        /*0c2c*/ 	.word	0x00000000
        /*0c30*/ 	.short	0x010a
        /*0c32*/ 	.byte	0xff
	.zero		1


	//   ....[180]....
        /*0c34*/ 	.word	0x00008e70
        /*0c38*/ 	.word	0x00000000
        /*0c3c*/ 	.word	0x00000000
        /*0c40*/ 	.short	0x010a
        /*0c42*/ 	.byte	0xff
	.zero		1


	//   ....[181]....
        /*0c44*/ 	.word	0x00008ed0
        /*0c48*/ 	.word	0x00000000
        /*0c4c*/ 	.word	0x00000000
        /*0c50*/ 	.short	0x010a
        /*0c52*/ 	.byte	0xff
	.zero		1


	//   ....[182]....
        /*0c54*/ 	.word	0x00008f30
        /*0c58*/ 	.word	0x00000000
        /*0c5c*/ 	.word	0x00000000
        /*0c60*/ 	.short	0x010a
        /*0c62*/ 	.byte	0xff
	.zero		1


	//   ....[183]....
        /*0c64*/ 	.word	0x00008f90
        /*0c68*/ 	.word	0x00000000
        /*0c6c*/ 	.word	0x00000000
        /*0c70*/ 	.short	0x010a
        /*0c72*/ 	.byte	0xff
	.zero		1


	//   ....[184]....
        /*0c74*/ 	.word	0x00008ff0
        /*0c78*/ 	.word	0x00000000
        /*0c7c*/ 	.word	0x00000000
        /*0c80*/ 	.short	0x010a
        /*0c82*/ 	.byte	0xff
	.zero		1


	//   ....[185]....
        /*0c84*/ 	.word	0x00009040
        /*0c88*/ 	.word	0x00000002
        /*0c8c*/ 	.word	0x00000240
        /*0c90*/ 	.short	0x010a
        /*0c92*/ 	.byte	0xff
	.zero		1


	//   ....[186]....
        /*0c94*/ 	.word	0x000090a0
        /*0c98*/ 	.word	0x00000002
        /*0c9c*/ 	.word	0x000001f0
        /*0ca0*/ 	.short	0x010a
        /*0ca2*/ 	.byte	0xff
	.zero		1


	//   ....[187]....
        /*0ca4*/ 	.word	0x000090f0
        /*0ca8*/ 	.word	0x00000002
        /*0cac*/ 	.word	0x000001e0
        /*0cb0*/ 	.short	0x010a
        /*0cb2*/ 	.byte	0xff
	.zero		1


	//   ....[188]....
        /*0cb4*/ 	.word	0x00009150
        /*0cb8*/ 	.word	0x00000000
        /*0cbc*/ 	.word	0x000001f0
        /*0cc0*/ 	.short	0x010a
        /*0cc2*/ 	.byte	0xff
	.zero		1


	//   ....[189]....
        /*0cc4*/ 	.word	0x000091a0
        /*0cc8*/ 	.word	0x00000000
        /*0ccc*/ 	.word	0x000001e0
        /*0cd0*/ 	.short	0x010a
        /*0cd2*/ 	.byte	0xff
	.zero		1


	//   ....[190]....
        /*0cd4*/ 	.word	0x00009200
        /*0cd8*/ 	.word	0x00000002
        /*0cdc*/ 	.word	0x00000220
        /*0ce0*/ 	.short	0x010a
        /*0ce2*/ 	.byte	0xff
	.zero		1


	//   ....[191]....
        /*0ce4*/ 	.word	0x00009260
        /*0ce8*/ 	.word	0x00000000
        /*0cec*/ 	.word	0x00000000
        /*0cf0*/ 	.short	0x010a
        /*0cf2*/ 	.byte	0xff
	.zero		1


	//   ....[192]....
        /*0cf4*/ 	.word	0x000092c0
        /*0cf8*/ 	.word	0x00000000
        /*0cfc*/ 	.word	0x00000000
        /*0d00*/ 	.short	0x010a
        /*0d02*/ 	.byte	0xff
	.zero		1


	//   ....[193]....
        /*0d04*/ 	.word	0x00009320
        /*0d08*/ 	.word	0x00000000
        /*0d0c*/ 	.word	0x00000000
        /*0d10*/ 	.short	0x010a
        /*0d12*/ 	.byte	0xff
	.zero		1


	//   ....[194]....
        /*0d14*/ 	.word	0x00009380
        /*0d18*/ 	.word	0x00000000
        /*0d1c*/ 	.word	0x00000000
        /*0d20*/ 	.short	0x010a
        /*0d22*/ 	.byte	0xff
	.zero		1


	//   ....[195]....
        /*0d24*/ 	.word	0x000093e0
        /*0d28*/ 	.word	0x00000000
        /*0d2c*/ 	.word	0x00000000
        /*0d30*/ 	.short	0x010a
        /*0d32*/ 	.byte	0xff
	.zero		1


	//   ....[196]....
        /*0d34*/ 	.word	0x00009430
        /*0d38*/ 	.word	0x00000008
        /*0d3c*/ 	.word	0x000001e0
        /*0d40*/ 	.short	0x010a
        /*0d42*/ 	.byte	0xff
	.zero		1


	//   ....[197]....
        /*0d44*/ 	.word	0x00009490
        /*0d48*/ 	.word	0x00000000
        /*0d4c*/ 	.word	0x000001d8
        /*0d50*/ 	.short	0x010a
        /*0d52*/ 	.byte	0xff
	.zero		1


	//   ....[198]....
        /*0d54*/ 	.word	0x000094f0
        /*0d58*/ 	.word	0x00000000
        /*0d5c*/ 	.word	0x000001b8
        /*0d60*/ 	.short	0x010a
        /*0d62*/ 	.byte	0xff
	.zero		1


	//   ....[199]....
        /*0d64*/ 	.word	0x00009550
        /*0d68*/ 	.word	0x00000002
        /*0d6c*/ 	.word	0x000001b8
        /*0d70*/ 	.short	0x010a
        /*0d72*/ 	.byte	0xff
	.zero		1


	//   ....[200]....
        /*0d74*/ 	.word	0x000095b0
        /*0d78*/ 	.word	0x00000000
        /*0d7c*/ 	.word	0x00000000
        /*0d80*/ 	.short	0x010a
        /*0d82*/ 	.byte	0xff
	.zero		1


	//   ....[201]....
        /*0d84*/ 	.word	0x00009610
        /*0d88*/ 	.word	0x00000000
        /*0d8c*/ 	.word	0x00000000
        /*0d90*/ 	.short	0x010a
        /*0d92*/ 	.byte	0xff
	.zero		1


	//   ....[202]....
        /*0d94*/ 	.word	0x00009660
        /*0d98*/ 	.word	0x00000000
        /*0d9c*/ 	.word	0x000001e0
        /*0da0*/ 	.short	0x010a
        /*0da2*/ 	.byte	0xff
	.zero		1


	//   ....[203]....
        /*0da4*/ 	.word	0x000096b0
        /*0da8*/ 	.word	0x00000002
        /*0dac*/ 	.word	0x000001a0
        /*0db0*/ 	.short	0x010a
        /*0db2*/ 	.byte	0xff
	.zero		1


	//   ....[204]....
        /*0db4*/ 	.word	0x00009700
        /*0db8*/ 	.word	0x0000001b
        /*0dbc*/ 	.word	0x00000200
        /*0dc0*/ 	.short	0x010a
        /*0dc2*/ 	.byte	0xff
	.zero		1


	//   ....[205]....
        /*0dc4*/ 	.word	0x00009750
        /*0dc8*/ 	.word	0x00000002
        /*0dcc*/ 	.word	0x000001a0
        /*0dd0*/ 	.short	0x010a
        /*0dd2*/ 	.byte	0xff
	.zero		1


	//----- nvinfo : EIATTR_NUM_MBARRIERS
	.align		4
.L_47:
        /*0dd4*/ 	.byte	0x03, 0x38
        /*0dd6*/ 	.short	0x004c


	//----- nvinfo : EIATTR_EXIT_INSTR_OFFSETS
	.align		4
        /*0dd8*/ 	.byte	0x04, 0x1c
        /*0dda*/ 	.short	(.L_49 - .L_48)


	//   ....[0]....
.L_48:
        /*0ddc*/ 	.word	0x000039c0


	//   ....[1]....
        /*0de0*/ 	.word	0x00003eb0


	//   ....[2]....
        /*0de4*/ 	.word	0x00003f10


	//   ....[3]....
        /*0de8*/ 	.word	0x00004da0


	//   ....[4]....
        /*0dec*/ 	.word	0x00005e40


	//   ....[5]....
        /*0df0*/ 	.word	0x00005e80


	//   ....[6]....
        /*0df4*/ 	.word	0x00008450


	//   ....[7]....
        /*0df8*/ 	.word	0x000084d0


	//   ....[8]....
        /*0dfc*/ 	.word	0x00008500


	//   ....[9]....
        /*0e00*/ 	.word	0x00008570


	//----- nvinfo : EIATTR_MAX_THREADS
	.align		4
.L_49:
        /*0e04*/ 	.byte	0x04, 0x05
        /*0e06*/ 	.short	(.L_51 - .L_50)
.L_50:
        /*0e08*/ 	.word	0x00000100
        /*0e0c*/ 	.word	0x00000001
        /*0e10*/ 	.word	0x00000001


	//----- nvinfo : EIATTR_CRS_STACK_SIZE
	.align		4
.L_51:
        /*0e14*/ 	.byte	0x04, 0x1e
        /*0e16*/ 	.short	(.L_53 - .L_52)
.L_52:
        /*0e18*/ 	.word	0x00000000


	//----- nvinfo : EIATTR_CBANK_PARAM_SIZE
	.align		4
.L_53:
        /*0e1c*/ 	.byte	0x03, 0x19
        /*0e1e*/ 	.short	0x0800


	//----- nvinfo : EIATTR_PARAM_CBANK
	.align		4
        /*0e20*/ 	.byte	0x04, 0x0a
        /*0e22*/ 	.short	(.L_55 - .L_54)
	.align		4
.L_54:
        /*0e24*/ 	.word	index@(.nv.constant0._ZN7cutlass13device_kernelINS_4gemm6kernel13GemmUniversalIN4cute5tupleIJiiiiEEENS1_10collective13CollectiveMmaINS1_35MainloopSm100TmaUmmaWarpSpecializedILi26ELi2ELi4ENS5_IJNS4_1CILi8EEENSA_ILi1EEESC_EEEEENS5_IJNSA_ILi64EEESF_NSA_ILi32EEEEEENS_6half_tENS5_IJlSC_lEEESI_SJ_NS4_8TiledMMAINS4_8MMA_AtomIJNS4_20SM100_MMA_F16BF16_SSISI_SI_fLi64ELi64ELNS4_4UMMA5MajorE0ELSO_0ELNSN_7ScaleInE0ELSP_0EEEEEENS4_6LayoutINS5_IJSC_SC_SC_EEENS5_IJNSA_ILi0EEESU_SU_EEEEENS5_IJNS4_10UnderscoreESX_SX_EEEEENS4_13SM90_TMA_LOADENS4_14ComposedLayoutINS4_7SwizzleILi2ELi4ELi3EEENS4_18smem_ptr_flag_bitsILi16EEENSS_INS5_IJSB_SG_EEENS5_IJSG_SC_EEEEEEEvNS4_8identityENS4_23SM90_TMA_LOAD_MULTICASTES19_vS1A_EENS_8epilogue10collective18CollectiveEpilogueINS1D_23Sm100TmaWarpSpecializedILi3ELi2ELi16ELb1ELb0EEEJSH_NS5_IJNSS_ISF_SC_EENSS_ISG_SC_EEEEESI_SJ_SI_SJ_NS1D_6fusion15FusionCallbacksIS1H_NS1L_17LinearCombinationISI_fSI_fLNS_15FloatRoundStyleE2EEESH_S1K_JEEENS4_5SM1004TMEM4LOAD26SM100_TMEM_LOAD_16dp256b4xES10_S19_NS4_17SM75_U32x4_LDSM_NENS4_14SM90_TMA_STOREES19_NS4_17SM90_U32x4_STSM_NENS4_39AutoVectorizingCopyWithAssumedAlignmentILi128EEEEEEvvEEEEvNT_6ParamsE)
        /*0e28*/ 	.short	0x0380
        /*0e2a*/ 	.short	0x0800


	//----- nvinfo : EIATTR_SW_WAR
	.align		4
.L_55:
        /*0e2c*/ 	.byte	0x04, 0x36
        /*0e2e*/ 	.short	(.L_57 - .L_56)
.L_56:
        /*0e30*/ 	.word	0x00000008
.L_57:


//--------------------- .nv.callgraph             --------------------------
	.section	.nv.callgraph,"",@"SHT_CUDA_CALLGRAPH"
	.align	4
	.sectionentsize	8
	.align		4
        /*0000*/ 	.word	0x00000000
	.align		4
        /*0004*/ 	.word	0xffffffff
	.align		4
        /*0008*/ 	.word	index@(_ZN7cutlass13device_kernelINS_4gemm6kernel13GemmUniversalIN4cute5tupleIJiiiiEEENS1_10collective13CollectiveMmaINS1_35MainloopSm100TmaUmmaWarpSpecializedILi26ELi2ELi4ENS5_IJNS4_1CILi8EEENSA_ILi1EEESC_EEEEENS5_IJNSA_ILi64EEESF_NSA_ILi32EEEEEENS_6half_tENS5_IJlSC_lEEESI_SJ_NS4_8TiledMMAINS4_8MMA_AtomIJNS4_20SM100_MMA_F16BF16_SSISI_SI_fLi64ELi64ELNS4_4UMMA5MajorE0ELSO_0ELNSN_7ScaleInE0ELSP_0EEEEEENS4_6LayoutINS5_IJSC_SC_SC_EEENS5_IJNSA_ILi0EEESU_SU_EEEEENS5_IJNS4_10UnderscoreESX_SX_EEEEENS4_13SM90_TMA_LOADENS4_14ComposedLayoutINS4_7SwizzleILi2ELi4ELi3EEENS4_18smem_ptr_flag_bitsILi16EEENSS_INS5_IJSB_SG_EEENS5_IJSG_SC_EEEEEEEvNS4_8identityENS4_23SM90_TMA_LOAD_MULTICASTES19_vS1A_EENS_8epilogue10collective18CollectiveEpilogueINS1D_23Sm100TmaWarpSpecializedILi3ELi2ELi16ELb1ELb0EEEJSH_NS5_IJNSS_ISF_SC_EENSS_ISG_SC_EEEEESI_SJ_SI_SJ_NS1D_6fusion15FusionCallbacksIS1H_NS1L_17LinearCombinationISI_fSI_fLNS_15FloatRoundStyleE2EEESH_S1K_JEEENS4_5SM1004TMEM4LOAD26SM100_TMEM_LOAD_16dp256b4xES10_S19_NS4_17SM75_U32x4_LDSM_NENS4_14SM90_TMA_STOREES19_NS4_17SM90_U32x4_STSM_NENS4_39AutoVectorizingCopyWithAssumedAlignmentILi128EEEEEEvvEEEEvNT_6ParamsE)
	.align		4
        /*000c*/ 	.word	index@(__assertfail)
	.align		4
        /*0010*/ 	.word	0x00000000
	.align		4
        /*0014*/ 	.word	0xfffffffe
	.align		4
        /*0018*/ 	.word	0x00000000
	.align		4
        /*001c*/ 	.word	0xfffffffd
	.align		4
        /*0020*/ 	.word	0x00000000
	.align		4
        /*0024*/ 	.word	0xfffffffc


//--------------------- .nv.constant4             --------------------------
	.section	.nv.constant4,"a",@progbits
	.align	8
	.align		8
.nv.constant4:
        /*0000*/ 	.dword	__assertfail
	.align		8
        /*0008*/ 	.dword	__unnamed_1
	.align		8
        /*0010*/ 	.dword	__unnamed_2
	.align		8
        /*0018*/ 	.dword	_ZN40_INTERNAL_32ee1659_4_k_cu_0e5d7d20_267024cuda3std3__45__cpo5beginE
	.align		8
        /*0020*/ 	.dword	_ZN40_INTERNAL_32ee1659_4_k_cu_0e5d7d20_267024cuda3std3__45__cpo3endE
	.align		8
        /*0028*/ 	.dword	_ZN40_INTERNAL_32ee1659_4_k_cu_0e5d7d20_267024cuda3std3__45__cpo6cbeginE
	.align		8
        /*0030*/ 	.dword	_ZN40_INTERNAL_32ee1659_4_k_cu_0e5d7d20_267024cuda3std3__45__cpo4cendE
	.align		8
        /*0038*/ 	.dword	_ZN40_INTERNAL_32ee1659_4_k_cu_0e5d7d20_267024cuda3std3__442_GLOBAL__N__32ee1659_4_k_cu_0e5d7d20_267026ignoreE
	.align		8
        /*0040*/ 	.dword	_ZN40_INTERNAL_32ee1659_4_k_cu_0e5d7d20_267024cuda3std3__419piecewise_constructE
	.align		8
        /*0048*/ 	.dword	_ZN40_INTERNAL_32ee1659_4_k_cu_0e5d7d20_267024cuda3std3__48in_placeE
	.align		8
        /*0050*/ 	.dword	_ZN40_INTERNAL_32ee1659_4_k_cu_0e5d7d20_267024cuda3std6ranges3__45__cpo4swapE
	.align		8
        /*0058*/ 	.dword	_ZN40_INTERNAL_32ee1659_4_k_cu_0e5d7d20_267024cuda3std6ranges3__45__cpo9iter_moveE
	.align		8
        /*0060*/ 	.dword	_ZN40_INTERNAL_32ee1659_4_k_cu_0e5d7d20_267024cute7productE
	.align		8
        /*0068*/ 	.dword	_ZN40_INTERNAL_32ee1659_4_k_cu_0e5d7d20_267024cute1_E
	.align		8
        /*0070*/ 	.dword	$str$25
	.align		8
        /*0078*/ 	.dword	$str$26
	.align		8
        /*0080*/ 	.dword	$str$27
	.align		8
        /*0088*/ 	.dword	$str$28


//--------------------- .text._ZN7cutlass13device_kernelINS_4gemm6kernel13GemmUniversalIN4cute5tupleIJiiiiEEENS1_10collective13CollectiveMmaINS1_35MainloopSm100TmaUmmaWarpSpecializedILi26ELi2ELi4ENS5_IJNS4_1CILi8EEENSA_ILi1EEESC_EEEEENS5_IJNSA_ILi64EEESF_NSA_ILi32EEEEEENS_6half_tENS5_IJlSC_lEEESI_SJ_NS4_8TiledMMAINS4_8MMA_AtomIJNS4_20SM100_MMA_F16BF16_SSISI_SI_fLi64ELi64ELNS4_4UMMA5MajorE0ELSO_0ELNSN_7ScaleInE0ELSP_0EEEEEENS4_6LayoutINS5_IJSC_SC_SC_EEENS5_IJNSA_ILi0EEESU_SU_EEEEENS5_IJNS4_10UnderscoreESX_SX_EEEEENS4_13SM90_TMA_LOADENS4_14ComposedLayoutINS4_7SwizzleILi2ELi4ELi3EEENS4_18smem_ptr_flag_bitsILi16EEENSS_INS5_IJSB_SG_EEENS5_IJSG_SC_EEEEEEEvNS4_8identityENS4_23SM90_TMA_LOAD_MULTICASTES19_vS1A_EENS_8epilogue10collective18CollectiveEpilogueINS1D_23Sm100TmaWarpSpecializedILi3ELi2ELi16ELb1ELb0EEEJSH_NS5_IJNSS_ISF_SC_EENSS_ISG_SC_EEEEESI_SJ_SI_SJ_NS1D_6fusion15FusionCallbacksIS1H_NS1L_17LinearCombinationISI_fSI_fLNS_15FloatRoundStyleE2EEESH_S1K_JEEENS4_5SM1004TMEM4LOAD26SM100_TMEM_LOAD_16dp256b4xES10_S19_NS4_17SM75_U32x4_LDSM_NENS4_14SM90_TMA_STOREES19_NS4_17SM90_U32x4_STSM_NENS4_39AutoVectorizingCopyWithAssumedAlignmentILi128EEEEEEvvEEEEvNT_6ParamsE --------------------------
	.section	.text._ZN7cutlass13device_kernelINS_4gemm6kernel13GemmUniversalIN4cute5tupleIJiiiiEEENS1_10collective13CollectiveMmaINS1_35MainloopSm100TmaUmmaWarpSpecializedILi26ELi2ELi4ENS5_IJNS4_1CILi8EEENSA_ILi1EEESC_EEEEENS5_IJNSA_ILi64EEESF_NSA_ILi32EEEEEENS_6half_tENS5_IJlSC_lEEESI_SJ_NS4_8TiledMMAINS4_8MMA_AtomIJNS4_20SM100_MMA_F16BF16_SSISI_SI_fLi64ELi64ELNS4_4UMMA5MajorE0ELSO_0ELNSN_7ScaleInE0ELSP_0EEEEEENS4_6LayoutINS5_IJSC_SC_SC_EEENS5_IJNSA_ILi0EEESU_SU_EEEEENS5_IJNS4_10UnderscoreESX_SX_EEEEENS4_13SM90_TMA_LOADENS4_14ComposedLayoutINS4_7SwizzleILi2ELi4ELi3EEENS4_18smem_ptr_flag_bitsILi16EEENSS_INS5_IJSB_SG_EEENS5_IJSG_SC_EEEEEEEvNS4_8identityENS4_23SM90_TMA_LOAD_MULTICASTES19_vS1A_EENS_8epilogue10collective18CollectiveEpilogueINS1D_23Sm100TmaWarpSpecializedILi3ELi2ELi16ELb1ELb0EEEJSH_NS5_IJNSS_ISF_SC_EENSS_ISG_SC_EEEEESI_SJ_SI_SJ_NS1D_6fusion15FusionCallbacksIS1H_NS1L_17LinearCombinationISI_fSI_fLNS_15FloatRoundStyleE2EEESH_S1K_JEEENS4_5SM1004TMEM4LOAD26SM100_TMEM_LOAD_16dp256b4xES10_S19_NS4_17SM75_U32x4_LDSM_NENS4_14SM90_TMA_STOREES19_NS4_17SM90_U32x4_STSM_NENS4_39AutoVectorizingCopyWithAssumedAlignmentILi128EEEEEEvvEEEEvNT_6ParamsE,"ax",@progbits
	.align	128
.text._ZN7cutlass13device_kernelINS_4gemm6kernel13GemmUniversalIN4cute5tupleIJiiiiEEENS1_10collective13CollectiveMmaINS1_35MainloopSm100TmaUmmaWarpSpecializedILi26ELi2ELi4ENS5_IJNS4_1CILi8EEENSA_ILi1EEESC_EEEEENS5_IJNSA_ILi64EEESF_NSA_ILi32EEEEEENS_6half_tENS5_IJlSC_lEEESI_SJ_NS4_8TiledMMAINS4_8MMA_AtomIJNS4_20SM100_MMA_F16BF16_SSISI_SI_fLi64ELi64ELNS4_4UMMA5MajorE0ELSO_0ELNSN_7ScaleInE0ELSP_0EEEEEENS4_6LayoutINS5_IJSC_SC_SC_EEENS5_IJNSA_ILi0EEESU_SU_EEEEENS5_IJNS4_10UnderscoreESX_SX_EEEEENS4_13SM90_TMA_LOADENS4_14ComposedLayoutINS4_7SwizzleILi2ELi4ELi3EEENS4_18smem_ptr_flag_bitsILi16EEENSS_INS5_IJSB_SG_EEENS5_IJSG_SC_EEEEEEEvNS4_8identityENS4_23SM90_TMA_LOAD_MULTICASTES19_vS1A_EENS_8epilogue10collective18CollectiveEpilogueINS1D_23Sm100TmaWarpSpecializedILi3ELi2ELi16ELb1ELb0EEEJSH_NS5_IJNSS_ISF_SC_EENSS_ISG_SC_EEEEESI_SJ_SI_SJ_NS1D_6fusion15FusionCallbacksIS1H_NS1L_17LinearCombinationISI_fSI_fLNS_15FloatRoundStyleE2EEESH_S1K_JEEENS4_5SM1004TMEM4LOAD26SM100_TMEM_LOAD_16dp256b4xES10_S19_NS4_17SM75_U32x4_LDSM_NENS4_14SM90_TMA_STOREES19_NS4_17SM90_U32x4_STSM_NENS4_39AutoVectorizingCopyWithAssumedAlignmentILi128EEEEEEvvEEEEvNT_6ParamsE:
        .type           _ZN7cutlass13device_kernelINS_4gemm6kernel13GemmUniversalIN4cute5tupleIJiiiiEEENS1_10collective13CollectiveMmaINS1_35MainloopSm100TmaUmmaWarpSpecializedILi26ELi2ELi4ENS5_IJNS4_1CILi8EEENSA_ILi1EEESC_EEEEENS5_IJNSA_ILi64EEESF_NSA_ILi32EEEEEENS_6half_tENS5_IJlSC_lEEESI_SJ_NS4_8TiledMMAINS4_8MMA_AtomIJNS4_20SM100_MMA_F16BF16_SSISI_SI_fLi64ELi64ELNS4_4UMMA5MajorE0ELSO_0ELNSN_7ScaleInE0ELSP_0EEEEEENS4_6LayoutINS5_IJSC_SC_SC_EEENS5_IJNSA_ILi0EEESU_SU_EEEEENS5_IJNS4_10UnderscoreESX_SX_EEEEENS4_13SM90_TMA_LOADENS4_14ComposedLayoutINS4_7SwizzleILi2ELi4ELi3EEENS4_18smem_ptr_flag_bitsILi16EEENSS_INS5_IJSB_SG_EEENS5_IJSG_SC_EEEEEEEvNS4_8identityENS4_23SM90_TMA_LOAD_MULTICASTES19_vS1A_EENS_8epilogue10collective18CollectiveEpilogueINS1D_23Sm100TmaWarpSpecializedILi3ELi2ELi16ELb1ELb0EEEJSH_NS5_IJNSS_ISF_SC_EENSS_ISG_SC_EEEEESI_SJ_SI_SJ_NS1D_6fusion15FusionCallbacksIS1H_NS1L_17LinearCombinationISI_fSI_fLNS_15FloatRoundStyleE2EEESH_S1K_JEEENS4_5SM1004TMEM4LOAD26SM100_TMEM_LOAD_16dp256b4xES10_S19_NS4_17SM75_U32x4_LDSM_NENS4_14SM90_TMA_STOREES19_NS4_17SM90_U32x4_STSM_NENS4_39AutoVectorizingCopyWithAssumedAlignmentILi128EEEEEEvvEEEEvNT_6ParamsE,@function
        .size           _ZN7cutlass13device_kernelINS_4gemm6kernel13GemmUniversalIN4cute5tupleIJiiiiEEENS1_10collective13CollectiveMmaINS1_35MainloopSm100TmaUmmaWarpSpecializedILi26ELi2ELi4ENS5_IJNS4_1CILi8EEENSA_ILi1EEESC_EEEEENS5_IJNSA_ILi64EEESF_NSA_ILi32EEEEEENS_6half_tENS5_IJlSC_lEEESI_SJ_NS4_8TiledMMAINS4_8MMA_AtomIJNS4_20SM100_MMA_F16BF16_SSISI_SI_fLi64ELi64ELNS4_4UMMA5MajorE0ELSO_0ELNSN_7ScaleInE0ELSP_0EEEEEENS4_6LayoutINS5_IJSC_SC_SC_EEENS5_IJNSA_ILi0EEESU_SU_EEEEENS5_IJNS4_10UnderscoreESX_SX_EEEEENS4_13SM90_TMA_LOADENS4_14ComposedLayoutINS4_7SwizzleILi2ELi4ELi3EEENS4_18smem_ptr_flag_bitsILi16EEENSS_INS5_IJSB_SG_EEENS5_IJSG_SC_EEEEEEEvNS4_8identityENS4_23SM90_TMA_LOAD_MULTICASTES19_vS1A_EENS_8epilogue10collective18CollectiveEpilogueINS1D_23Sm100TmaWarpSpecializedILi3ELi2ELi16ELb1ELb0EEEJSH_NS5_IJNSS_ISF_SC_EENSS_ISG_SC_EEEEESI_SJ_SI_SJ_NS1D_6fusion15FusionCallbacksIS1H_NS1L_17LinearCombinationISI_fSI_fLNS_15FloatRoundStyleE2EEESH_S1K_JEEENS4_5SM1004TMEM4LOAD26SM100_TMEM_LOAD_16dp256b4xES10_S19_NS4_17SM75_U32x4_LDSM_NENS4_14SM90_TMA_STOREES19_NS4_17SM90_U32x4_STSM_NENS4_39AutoVectorizingCopyWithAssumedAlignmentILi128EEEEEEvvEEEEvNT_6ParamsE,(.L_x_228 - _ZN7cutlass13device_kernelINS_4gemm6kernel13GemmUniversalIN4cute5tupleIJiiiiEEENS1_10collective13CollectiveMmaINS1_35MainloopSm100TmaUmmaWarpSpecializedILi26ELi2ELi4ENS5_IJNS4_1CILi8EEENSA_ILi1EEESC_EEEEENS5_IJNSA_ILi64EEESF_NSA_ILi32EEEEEENS_6half_tENS5_IJlSC_lEEESI_SJ_NS4_8TiledMMAINS4_8MMA_AtomIJNS4_20SM100_MMA_F16BF16_SSISI_SI_fLi64ELi64ELNS4_4UMMA5MajorE0ELSO_0ELNSN_7ScaleInE0ELSP_0EEEEEENS4_6LayoutINS5_IJSC_SC_SC_EEENS5_IJNSA_ILi0EEESU_SU_EEEEENS5_IJNS4_10UnderscoreESX_SX_EEEEENS4_13SM90_TMA_LOADENS4_14ComposedLayoutINS4_7SwizzleILi2ELi4ELi3EEENS4_18smem_ptr_flag_bitsILi16EEENSS_INS5_IJSB_SG_EEENS5_IJSG_SC_EEEEEEEvNS4_8identityENS4_23SM90_TMA_LOAD_MULTICASTES19_vS1A_EENS_8epilogue10collective18CollectiveEpilogueINS1D_23Sm100TmaWarpSpecializedILi3ELi2ELi16ELb1ELb0EEEJSH_NS5_IJNSS_ISF_SC_EENSS_ISG_SC_EEEEESI_SJ_SI_SJ_NS1D_6fusion15FusionCallbacksIS1H_NS1L_17LinearCombinationISI_fSI_fLNS_15FloatRoundStyleE2EEESH_S1K_JEEENS4_5SM1004TMEM4LOAD26SM100_TMEM_LOAD_16dp256b4xES10_S19_NS4_17SM75_U32x4_LDSM_NENS4_14SM90_TMA_STOREES19_NS4_17SM90_U32x4_STSM_NENS4_39AutoVectorizingCopyWithAssumedAlignmentILi128EEEEEEvvEEEEvNT_6ParamsE)
        .other          _ZN7cutlass13device_kernelINS_4gemm6kernel13GemmUniversalIN4cute5tupleIJiiiiEEENS1_10collective13CollectiveMmaINS1_35MainloopSm100TmaUmmaWarpSpecializedILi26ELi2ELi4ENS5_IJNS4_1CILi8EEENSA_ILi1EEESC_EEEEENS5_IJNSA_ILi64EEESF_NSA_ILi32EEEEEENS_6half_tENS5_IJlSC_lEEESI_SJ_NS4_8TiledMMAINS4_8MMA_AtomIJNS4_20SM100_MMA_F16BF16_SSISI_SI_fLi64ELi64ELNS4_4UMMA5MajorE0ELSO_0ELNSN_7ScaleInE0ELSP_0EEEEEENS4_6LayoutINS5_IJSC_SC_SC_EEENS5_IJNSA_ILi0EEESU_SU_EEEEENS5_IJNS4_10UnderscoreESX_SX_EEEEENS4_13SM90_TMA_LOADENS4_14ComposedLayoutINS4_7SwizzleILi2ELi4ELi3EEENS4_18smem_ptr_flag_bitsILi16EEENSS_INS5_IJSB_SG_EEENS5_IJSG_SC_EEEEEEEvNS4_8identityENS4_23SM90_TMA_LOAD_MULTICASTES19_vS1A_EENS_8epilogue10collective18CollectiveEpilogueINS1D_23Sm100TmaWarpSpecializedILi3ELi2ELi16ELb1ELb0EEEJSH_NS5_IJNSS_ISF_SC_EENSS_ISG_SC_EEEEESI_SJ_SI_SJ_NS1D_6fusion15FusionCallbacksIS1H_NS1L_17LinearCombinationISI_fSI_fLNS_15FloatRoundStyleE2EEESH_S1K_JEEENS4_5SM1004TMEM4LOAD26SM100_TMEM_LOAD_16dp256b4xES10_S19_NS4_17SM75_U32x4_LDSM_NENS4_14SM90_TMA_STOREES19_NS4_17SM90_U32x4_STSM_NENS4_39AutoVectorizingCopyWithAssumedAlignmentILi128EEEEEEvvEEEEvNT_6ParamsE,@"STO_CUDA_ENTRY STV_DEFAULT"
_ZN7cutlass13device_kernelINS_4gemm6kernel13GemmUniversalIN4cute5tupleIJiiiiEEENS1_10collective13CollectiveMmaINS1_35MainloopSm100TmaUmmaWarpSpecializedILi26ELi2ELi4ENS5_IJNS4_1CILi8EEENSA_ILi1EEESC_EEEEENS5_IJNSA_ILi64EEESF_NSA_ILi32EEEEEENS_6half_tENS5_IJlSC_lEEESI_SJ_NS4_8TiledMMAINS4_8MMA_AtomIJNS4_20SM100_MMA_F16BF16_SSISI_SI_fLi64ELi64ELNS4_4UMMA5MajorE0ELSO_0ELNSN_7ScaleInE0ELSP_0EEEEEENS4_6LayoutINS5_IJSC_SC_SC_EEENS5_IJNSA_ILi0EEESU_SU_EEEEENS5_IJNS4_10UnderscoreESX_SX_EEEEENS4_13SM90_TMA_LOADENS4_14ComposedLayoutINS4_7SwizzleILi2ELi4ELi3EEENS4_18smem_ptr_flag_bitsILi16EEENSS_INS5_IJSB_SG_EEENS5_IJSG_SC_EEEEEEEvNS4_8identityENS4_23SM90_TMA_LOAD_MULTICASTES19_vS1A_EENS_8epilogue10collective18CollectiveEpilogueINS1D_23Sm100TmaWarpSpecializedILi3ELi2ELi16ELb1ELb0EEEJSH_NS5_IJNSS_ISF_SC_EENSS_ISG_SC_EEEEESI_SJ_SI_SJ_NS1D_6fusion15FusionCallbacksIS1H_NS1L_17LinearCombinationISI_fSI_fLNS_15FloatRoundStyleE2EEESH_S1K_JEEENS4_5SM1004TMEM4LOAD26SM100_TMEM_LOAD_16dp256b4xES10_S19_NS4_17SM75_U32x4_LDSM_NENS4_14SM90_TMA_STOREES19_NS4_17SM90_U32x4_STSM_NENS4_39AutoVectorizingCopyWithAssumedAlignmentILi128EEEEEEvvEEEEvNT_6ParamsE:
[----:B------:R-:W1:Y:S01]  /*0000*/  LDC R1, c[0x0][0x37c] ;  /* 0x0000df00ff017b82 */ /* 0x000e620000000800 */
[----:B------:R-:W2:Y:S01]  /*0010*/  S2R R55, SR_TID.X ;  /* 0x0000000000377919 */ /* 0x000ea20000002100 */
[----:B------:R-:W3:Y:S01]  /*0020*/  LDCU.64 UR8, c[0x0][0x890] ;  /* 0x00011200ff0877ac */ /* 0x000ee20008000a00 */
[----:B------:R-:W-:Y:S02]  /*0030*/  PRMT R45, RZ, 0x7610, R45 ;  /* 0x00007610ff2d7816 */ /* 0x000fe4000000002d */
[----:B------:R-:W-:Y:S01]  /*0040*/  ELECT P3, URZ, PT ;  /* 0x0000000000ff782f */ /* 0x000fe20003860000 */
[----:B---3--:R-:W-:-:S04]  /*0050*/  UISETP.NE.U32.AND UP0, UPT, UR8, URZ, UPT ;  /* 0x000000ff0800728c */ /* 0x008fc8000bf05070 */
[----:B------:R-:W-:Y:S01]  /*0060*/  UISETP.NE.AND.EX UP0, UPT, UR9, URZ, UPT, UP0 ;  /* 0x000000ff0900728c */ /* 0x000fe2000bf05300 */
[----:B--2---:R-:W-:-:S05]  /*0070*/  SHF.R.U32.HI R46, RZ, 0x5, R55 ;  /* 0x00000005ff2e7819 */ /* 0x004fca0000011637 */
[----:B------:R-:W2:Y:S02]  /*0080*/  SHFL.IDX PT, R0, R46, RZ, 0x1f ;  /* 0x00001fff2e007589 */ /* 0x000ea400000e0000 */
[----:B--2---:R-:W-:Y:S01]  /*0090*/  R2UR UR18, R0 ;  /* 0x00000000001272ca */ /* 0x004fe200000e0000 */
[----:B-1----:R-:W-:-:S14]  /*00a0*/  BRA.U UP0, `(.L_x_0) ;  /* 0x0000000100307547 */ /* 0x002fdc000b800000 */
[----:B------:R-:W1:Y:S02]  /*00b0*/  LDCU.64 UR4, c[0x0][0x888] ;  /* 0x00011100ff0477ac */ /* 0x000e640008000a00 */
[----:B-1----:R-:W-:-:S04]  /*00c0*/  UISETP.NE.U32.AND UP0, UPT, UR4, URZ, UPT ;  /* 0x000000ff0400728c */ /* 0x002fc8000bf05070 */
[----:B------:R-:W-:-:S09]  /*00d0*/  UISETP.NE.AND.EX UP0, UPT, UR5, URZ, UPT, UP0 ;  /* 0x000000ff0500728c */ /* 0x000fd2000bf05300 */
[----:B------:R-:W-:Y:S05]  /*00e0*/  BRA.U !UP0, `(.L_x_1) ;  /* 0x0000000108147547 */ /* 0x000fea000b800000 */
[----:B------:R-:W1:Y:S01]  /*00f0*/  LDC.64 R26, c[0x0][0x888] ;  /* 0x00022200ff1a7b82 */ /* 0x000e620000000a00 */
[----:B------:R-:W1:Y:S02]  /*0100*/  LDCU.64 UR4, c[0x0][0x358] ;  /* 0x00006b00ff0477ac */ /* 0x000e640008000a00 */
[----:B-1----:R1:W5:Y:S01]  /*0110*/  LDG.E R26, desc[UR4][R26.64] ;  /* 0x000000041a1a7981 */ /* 0x002362000c1e1900 */
[----:B------:R-:W-:Y:S01]  /*0120*/  HFMA2 R45, -RZ, RZ, 0, 5.9604644775390625e-08 ;  /* 0x00000001ff2d7431 */ /* 0x000fe200000001ff */
[----:B------:R-:W-:Y:S05]  /*0130*/  BRA `(.L_x_0) ;  /* 0x00000000000c7947 */ /* 0x000fea0003800000 */
.L_x_1:
[----:B------:R-:W1:Y:S01]  /*0140*/  LDCU UR4, c[0x0][0x880] ;  /* 0x00011000ff0477ac */ /* 0x000e620008000800 */
[----:B------:R-:W-:Y:S01]  /*0150*/  HFMA2 R45, -RZ, RZ, 0, 5.9604644775390625e-08 ;  /* 0x00000001ff2d7431 */ /* 0x000fe200000001ff */
[----:B-1----:R-:W-:-:S07]  /*0160*/  MOV R26, UR4 ;  /* 0x00000004001a7c02 */ /* 0x002fce0008000f00 */
.L_x_0:
[----:B------:R-:W2:Y:S02]  /*0170*/  LDCU.64 UR4, c[0x0][0x8b0] ;  /* 0x00011600ff0477ac */ /* 0x000ea40008000a00 */
[----:B--2---:R-:W-:-:S04]  /*0180*/  UISETP.NE.U32.AND UP0, UPT, UR4, URZ, UPT ;  /* 0x000000ff0400728c */ /* 0x004fc8000bf05070 */
[----:B------:R-:W-:-:S09]  /*0190*/  UISETP.NE.AND.EX UP0, UPT, UR5, URZ, UPT, UP0 ;  /* 0x000000ff0500728c */ /* 0x000fd2000bf05300 */
[----:B------:R-:W-:Y:S05]  /*01a0*/  BRA.U UP0, `(.L_x_2) ;  /* 0x0000000100287547 */ /* 0x000fea000b800000 */
[----:B------:R-:W2:Y:S02]  /*01b0*/  LDCU.64 UR4, c[0x0][0x8a8] ;  /* 0x00011500ff0477ac */ /* 0x000ea40008000a00 */
[----:B--2---:R-:W-:-:S04]  /*01c0*/  UISETP.NE.U32.AND UP0, UPT, UR4, URZ, UPT ;  /* 0x000000ff0400728c */ /* 0x004fc8000bf05070 */
[----:B------:R-:W-:-:S09]  /*01d0*/  UISETP.NE.AND.EX UP0, UPT, UR5, URZ, UPT, UP0 ;  /* 0x000000ff0500728c */ /* 0x000fd2000bf05300 */
[----:B------:R-:W-:Y:S05]  /*01e0*/  BRA.U !UP0, `(.L_x_3) ;  /* 0x0000000108107547 */ /* 0x000fea000b800000 */
[----:B------:R-:W2:Y:S01]  /*01f0*/  LDC.64 R24, c[0x0][0x8a8] ;  /* 0x00022a00ff187b82 */ /* 0x000ea20000000a00 */
[----:B------:R-:W2:Y:S02]  /*0200*/  LDCU.64 UR4, c[0x0][0x358] ;  /* 0x00006b00ff0477ac */ /* 0x000ea40008000a00 */
[----:B--2---:R2:W5:Y:S01]  /*0210*/  LDG.E R24, desc[UR4][R24.64] ;  /* 0x0000000418187981 */ /* 0x004562000c1e1900 */
[----:B------:R-:W-:Y:S05]  /*0220*/  BRA `(.L_x_2) ;  /* 0x0000000000087947 */ /* 0x000fea0003800000 */
.L_x_3:
[----:B------:R-:W2:Y:S02]  /*0230*/  LDCU UR4, c[0x0][0x8a0] ;  /* 0x00011400ff0477ac */ /* 0x000ea40008000800 */
[----:B--2---:R-:W-:Y:S02]  /*0240*/  MOV R24, UR4 ;  /* 0x0000000400187c02 */ /* 0x004fe40008000f00 */
.L_x_2:
[----:B------:R-:W-:Y:S01]  /*0250*/  IMAD.U32 R0, RZ, RZ, UR18 ;  /* 0x00000012ff007e24 */ /* 0x000fe2000f8e00ff */
[----:B------:R-:W-:Y:S04]  /*0260*/  BSSY.RECONVERGENT B0, `(.L_x_4) ;  /* 0x000000c000007945 */ /* 0x000fe80003800200 */
[C---:B------:R-:W-:Y:S02]  /*0270*/  ISETP.NE.OR P1, PT, R0.reuse, 0x1, !P3 ;  /* 0x000000010000780c */ /* 0x040fe40005f25670 */
[----:B------:R-:W-:-:S11]  /*0280*/  ISETP.NE.OR P0, PT, R0, 0x3, !P3 ;  /* 0x000000030000780c */ /* 0x000fd60005f05670 */
[----:B------:R-:W-:Y:S05]  /*0290*/  @P1 BRA `(.L_x_5) ;  /* 0x0000000000201947 */ /* 0x000fea0003800000 */
[----:B------:R-:W3:Y:S02]  /*02a0*/  LDCU.64 UR4, c[0x0][0x348] ;  /* 0x00006900ff0477ac */ /* 0x000ee40008000a00 */
[----:B---3--:R-:W-:Y:S02]  /*02b0*/  UIADD3 UR6, UP1, UPT, UR4, 0x80, URZ ;  /* 0x0000008004067890 */ /* 0x008fe4000ff3e0ff */
[----:B------:R-:W-:Y:S02]  /*02c0*/  UIADD3 UR4, UP0, UPT, UR4, 0x180, URZ ;  /* 0x0000018004047890 */ /* 0x000fe4000ff1e0ff */
[----:B------:R-:W-:Y:S02]  /*02d0*/  UIADD3.X UR7, UPT, UPT, URZ, UR5, URZ, UP1, !UPT ;  /* 0x00000005ff077290 */ /* 0x000fe40008ffe4ff */
[----:B------:R-:W-:-:S07]  /*02e0*/  UIADD3.X UR5, UPT, UPT, URZ, UR5, URZ, UP0, !UPT ;  /* 0x00000005ff057290 */ /* 0x000fce00087fe4ff */
[----:B------:R3:W-:Y:S02]  /*02f0*/  UTMACCTL.PF [UR6] ;  /* 0x00000000060079b9 */ /* 0x0007e40008040000 */
[----:B------:R3:W-:Y:S02]  /*0300*/  UTMACCTL.PF [UR4] ;  /* 0x00000000040079b9 */ /* 0x0007e40008040000 */
[----:B---3--:R-:W-:Y:S01]  /*0310*/  NOP ;  /* 0x0000000000007918 */ /* 0x008fe20000000000 */
.L_x_5:
[----:B------:R-:W-:Y:S05]  /*0320*/  BSYNC.RECONVERGENT B0 ;  /* 0x0000000000007941 */ /* 0x000fea0003800200 */
.L_x_4:
[----:B------:R-:W-:Y:S04]  /*0330*/  BSSY.RECONVERGENT B0, `(.L_x_6) ;  /* 0x000000a000007945 */ /* 0x000fe80003800200 */
        /* <DEDUP_REMOVED lines=9> */
.L_x_7:
[----:B------:R-:W-:Y:S05]  /*03d0*/  BSYNC.RECONVERGENT B0 ;  /* 0x0000000000007941 */ /* 0x000fea0003800200 */
.L_x_6:
[----:B------:R-:W3:Y:S01]  /*03e0*/  LDCU.64 UR4, c[0x0][0x888] ;  /* 0x00011100ff0477ac */ /* 0x000ee20008000a00 */
[----:B------:R-:W-:Y:S02]  /*03f0*/  UISETP.EQ.U32.AND UP2, UPT, UR8, URZ, UPT ;  /* 0x000000ff0800728c */ /* 0x000fe4000bf42070 */
[----:B------:R-:W-:Y:S02]  /*0400*/  UPLOP3.LUT UP3, UPT, UPT, UPT, UPT, 0x80, 0x8 ;  /* 0x000000000008789c */ /* 0x000fe40003f6f070 */
[----:B---3--:R-:W-:-:S04]  /*0410*/  UISETP.NE.U32.AND UP0, UPT, UR4, URZ, UPT ;  /* 0x000000ff0400728c */ /* 0x008fc8000bf05070 */
[----:B------:R-:W-:-:S04]  /*0420*/  UISETP.NE.AND.EX UP1, UPT, UR5, URZ, UPT, UP0 ;  /* 0x000000ff0500728c */ /* 0x000fc8000bf25300 */
[----:B------:R-:W-:-:S04]  /*0430*/  UISETP.EQ.OR.EX UP4, UPT, UR9, URZ, !UP1, UP2 ;  /* 0x000000ff0900728c */ /* 0x000fc8000cf82720 */
[----:B------:R-:W-:-:S06]  /*0440*/  UP2UR UR4, UPR, URZ, 0x10 ;  /* 0x00000010ff047883 */ /* 0x000fcc0008000000 */
[----:B------:R-:W-:Y:S01]  /*0450*/  MOV R49, UR4 ;  /* 0x0000000400317c02 */ /* 0x000fe20008000f00 */
[----:B------:R-:W-:Y:S06]  /*0460*/  BRA.U !UP4, `(.L_x_8) ;  /* 0x000000010c207547 */ /* 0x000fec000b800000 */
[----:B------:R-:W-:Y:S01]  /*0470*/  UISETP.NE.U32.AND UP2, UPT, UR8, URZ, UPT ;  /* 0x000000ff0800728c */ /* 0x000fe2000bf45070 */
[----:B-----5:R-:W-:Y:S01]  /*0480*/  FSETP.NEU.AND P0, PT, R26, RZ, PT ;  /* 0x000000ff1a00720b */ /* 0x020fe20003f0d000 */
[----:B------:R-:W-:Y:S02]  /*0490*/  USEL UR4, URZ, 0xffffffff, UP1 ;  /* 0xffffffffff047887 */ /* 0x000fe40008800000 */
[----:B------:R-:W-:-:S10]  /*04a0*/  UISETP.NE.AND.EX UP2, UPT, UR9, URZ, UPT, UP2 ;  /* 0x000000ff0900728c */ /* 0x000fd4000bf45320 */
[----:B------:R-:W-:Y:S01]  /*04b0*/  VOTEU.ANY UP0, P0 ;  /* 0x0000000000ff7886 */ /* 0x000fe20000000100 */
[----:B------:R-:W-:-:S04]  /*04c0*/  @!UP2 USEL UR4, URZ, 0xffffffff, UP0 ;  /* 0xffffffffff04a887 */ /* 0x000fc80008000000 */
[----:B------:R-:W-:-:S04]  /*04d0*/  ULOP3.LUT UR4, UR4, 0x1, URZ, 0xc0, !UPT ;  /* 0x0000000104047892 */ /* 0x000fc8000f8ec0ff */
[----:B------:R-:W-:-:S11]  /*04e0*/  UISETP.NE.U32.AND UP3, UPT, UR4, 0x1, UPT ;  /* 0x000000010400788c */ /* 0x000fd6000bf65070 */
.L_x_8:
[----:B------:R-:W3:Y:S02]  /*04f0*/  SHFL.IDX PT, R2, R46, RZ, 0x1f ;  /* 0x00001fff2e027589 */ /* 0x000ee400000e0000 */
[----:B---3--:R-:W-:-:S13]  /*0500*/  ISETP.NE.AND P0, PT, R2, RZ, PT ;  /* 0x000000ff0200720c */ /* 0x008fda0003f05270 */
[----:B------:R-:W-:Y:S05]  /*0510*/  @P0 BRA `(.L_x_9) ;  /* 0x0000000400140947 */ /* 0x000fea0003800000 */
[----:B------:R-:W-:Y:S01]  /*0520*/  ELECT P0, URZ, PT ;  /* 0x0000000000ff782f */ /* 0x000fe20003800000 */
[----:B------:R-:W-:-:S12]  /*0530*/  BSSY.RECONVERGENT B0, `(.L_x_9) ;  /* 0x0000043000007945 */ /* 0x000fd80003800200 */
[----:B------:R-:W-:Y:S05]  /*0540*/  @!P0 BRA `(.L_x_10) ;  /* 0x0000000400048947 */ /* 0x000fea0003800000 */
[----:B------:R-:W3:Y:S01]  /*0550*/  S2UR UR4, SR_CgaCtaId ;  /* 0x00000000000479c3 */ /* 0x000ee20000008800 */
[----:B------:R-:W-:Y:S01]  /*0560*/  UMOV UR5, 0x400 ;  /* 0x0000040000057882 */ /* 0x000fe20000000000 */
[----:B------:R-:W-:Y:S01]  /*0570*/  UMOV UR8, 0x1 ;  /* 0x0000000100087882 */ /* 0x000fe20000000000 */
[----:B------:R-:W-:Y:S01]  /*0580*/  UMOV UR6, 0x8 ;  /* 0x0000000800067882 */ /* 0x000fe20000000000 */
[----:B------:R-:W-:-:S04]  /*0590*/  UIADD3 UR8, UPT, UPT, -UR8, 0x100000, URZ ;  /* 0x0010000008087890 */ /* 0x000fc8000fffe1ff */
[----:B------:R-:W-:Y:S02]  /*05a0*/  USHF.L.U32 UR9, UR8, 0xb, URZ ;  /* 0x0000000b08097899 */ /* 0x000fe400080006ff */
[----:B------:R-:W-:Y:S02]  /*05b0*/  USHF.L.U32 UR8, UR8, 0x1, URZ ;  /* 0x0000000108087899 */ /* 0x000fe400080006ff */
[----:B------:R-:W-:-:S04]  /*05c0*/  UIADD3 UR6, UPT, UPT, -UR6, 0x100000, URZ ;  /* 0x0010000006067890 */ /* 0x000fc8000fffe1ff */
[----:B------:R-:W-:Y:S02]  /*05d0*/  USHF.L.U32 UR7, UR6, 0xb, URZ ;  /* 0x0000000b06077899 */ /* 0x000fe400080006ff */
[----:B------:R-:W-:Y:S02]  /*05e0*/  USHF.L.U32 UR6, UR6, 0x1, URZ ;  /* 0x0000000106067899 */ /* 0x000fe400080006ff */
[----:B---3--:R-:W-:Y:S01]  /*05f0*/  ULEA UR4, UR4, UR5, 0x18 ;  /* 0x0000000504047291 */ /* 0x008fe2000f8ec0ff */
[----:B------:R-:W3:Y:S11]  /*0600*/  FENCE.VIEW.ASYNC.S ;  /* 0x00000000000073c6 */ /* 0x000ef60000000000 */
[----:B---3--:R3:W4:Y:S01]  /*0610*/  SYNCS.EXCH.64 URZ, [UR4], UR8 ;  /* 0x0000000804ff75b2 */ /* 0x0087220008000100 */
[----:B------:R3:W1:Y:S01]  /*0620*/  SYNCS.EXCH.64 URZ, [UR4+0xd0], UR6 ;  /* 0x0000d00604ff75b2 */ /* 0x0006620008000100 */
        /* <DEDUP_REMOVED lines=49> */
[----:B------:R3:W1:Y:S02]  /*0940*/  SYNCS.EXCH.64 URZ, [UR4+0x198], UR6 ;  /* 0x0001980604ff75b2 */ /* 0x0006640008000100 */
[----:B---34-:R-:W-:Y:S01]  /*0950*/  NOP ;  /* 0x0000000000007918 */ /* 0x018fe20000000000 */
.L_x_10:
[----:B------:R-:W-:Y:S05]  /*0960*/  BSYNC.RECONVERGENT B0 ;  /* 0x0000000000007941 */ /* 0x000fea0003800200 */
.L_x_9:
[----:B------:R-:W3:Y:S01]  /*0970*/  SHFL.IDX PT, R2, R46, RZ, 0x1f ;  /* 0x00001fff2e027589 */ /* 0x000ee200000e0000 */
[----:B------:R-:W-:Y:S01]  /*0980*/  NOP ;  /* 0x0000000000007918 */ /* 0x000fe20000000000 */
[----:B---3--:R-:W-:-:S13]  /*0990*/  ISETP.NE.AND P0, PT, R2, 0x1, PT ;  /* 0x000000010200780c */ /* 0x008fda0003f05270 */
[----:B------:R-:W-:Y:S05]  /*09a0*/  @P0 BRA `(.L_x_11) ;  /* 0x0000000000500947 */ /* 0x000fea0003800000 */
        /* <DEDUP_REMOVED lines=9> */
[----:B------:R-:W-:Y:S01]  /*0a40*/  USHF.L.U32 UR6, UR6, 0x1, URZ ;  /* 0x0000000106067899 */ /* 0x000fe200080006ff */
[----:B------:R-:W-:Y:S01]  /*0a50*/  ELECT P0, URZ, PT ;  /* 0x0000000000ff782f */ /* 0x000fe20003800000 */
[----:B---3--:R-:W-:Y:S01]  /*0a60*/  ULEA UR4, UR4, UR5, 0x18 ;  /* 0x0000000504047291 */ /* 0x008fe2000f8ec0ff */
[----:B------:R-:W3:Y:S11]  /*0a70*/  FENCE.VIEW.ASYNC.S ;  /* 0x00000000000073c6 */ /* 0x000ef60000000000 */
[----:B---3--:R3:W4:Y:S01]  /*0a80*/  SYNCS.EXCH.64 URZ, [UR4+0x1a0], UR8 ;  /* 0x0001a00804ff75b2 */ /* 0x0087220008000100 */
[----:B------:R3:W1:Y:S01]  /*0a90*/  SYNCS.EXCH.64 URZ, [UR4+0x1b8], UR6 ;  /* 0x0001b80604ff75b2 */ /* 0x0006620008000100 */
[----:B------:R3:W1:Y:S01]  /*0aa0*/  SYNCS.EXCH.64 URZ, [UR4+0x1a8], UR8 ;  /* 0x0001a80804ff75b2 */ /* 0x0006620008000100 */
[----:B------:R3:W1:Y:S01]  /*0ab0*/  SYNCS.EXCH.64 URZ, [UR4+0x1c0], UR6 ;  /* 0x0001c00604ff75b2 */ /* 0x0006620008000100 */
[----:B------:R3:W1:Y:S01]  /*0ac0*/  SYNCS.EXCH.64 URZ, [UR4+0x1b0], UR8 ;  /* 0x0001b00804ff75b2 */ /* 0x0006620008000100 */
[----:B------:R3:W1:Y:S01]  /*0ad0*/  SYNCS.EXCH.64 URZ, [UR4+0x1c8], UR6 ;  /* 0x0001c80604ff75b2 */ /* 0x0006620008000100 */
[----:B------:R-:W-:Y:S01]  /*0ae0*/  NOP ;  /* 0x0000000000007918 */ /* 0x000fe20000000000 */
.L_x_11:
[----:B------:R-:W2:Y:S01]  /*0af0*/  SHFL.IDX PT, R2, R46, RZ, 0x1f ;  /* 0x00001fff2e027589 */ /* 0x000ea200000e0000 */
[----:B------:R-:W-:Y:S01]  /*0b00*/  NOP ;  /* 0x0000000000007918 */ /* 0x000fe20000000000 */
[----:B--2---:R-:W-:-:S13]  /*0b10*/  ISETP.NE.AND P0, PT, R2, 0x3, PT ;  /* 0x000000030200780c */ /* 0x004fda0003f05270 */
[----:B------:R-:W-:Y:S05]  /*0b20*/  @P0 BRA `(.L_x_12) ;  /* 0x0000000000300947 */ /* 0x000fea0003800000 */
[----:B---3--:R-:W2:Y:S01]  /*0b30*/  S2UR UR4, SR_CgaCtaId ;  /* 0x00000000000479c3 */ /* 0x008ea20000008800 */
[----:B------:R-:W-:Y:S01]  /*0b40*/  UMOV UR6, 0x400 ;  /* 0x0000040000067882 */ /* 0x000fe20000000000 */
[----:B------:R-:W-:Y:S01]  /*0b50*/  UMOV UR5, 0x20 ;  /* 0x0000002000057882 */ /* 0x000fe20000000000 */
[----:B------:R-:W-:Y:S01]  /*0b60*/  ELECT P0, URZ, PT ;  /* 0x0000000000ff782f */ /* 0x000fe20003800000 */
[----:B--2---:R-:W-:Y:S02]  /*0b70*/  ULEA UR6, UR4, UR6, 0x18 ;  /* 0x0000000604067291 */ /* 0x004fe4000f8ec0ff */
[----:B------:R-:W-:-:S04]  /*0b80*/  UIADD3 UR4, UPT, UPT, -UR5, 0x100000, URZ ;  /* 0x0010000005047890 */ /* 0x000fc8000fffe1ff */
[----:B------:R-:W-:Y:S02]  /*0b90*/  USHF.L.U32 UR5, UR4, 0xb, URZ ;  /* 0x0000000b04057899 */ /* 0x000fe400080006ff */
[----:B------:R-:W-:Y:S01]  /*0ba0*/  USHF.L.U32 UR4, UR4, 0x1, URZ ;  /* 0x0000000104047899 */ /* 0x000fe200080006ff */
[----:B------:R-:W2:Y:S11]  /*0bb0*/  FENCE.VIEW.ASYNC.S ;  /* 0x00000000000073c6 */ /* 0x000eb60000000000 */
[----:B--2---:R2:W3:Y:S01]  /*0bc0*/  SYNCS.EXCH.64 URZ, [UR6+0x1d0], UR4 ;  /* 0x0001d00406ff75b2 */ /* 0x0044e20008000100 */
[----:B------:R2:W1:Y:S01]  /*0bd0*/  SYNCS.EXCH.64 URZ, [UR6+0x1d8], UR4 ;  /* 0x0001d80406ff75b2 */ /* 0x0004620008000100 */
[----:B------:R-:W-:Y:S01]  /*0be0*/  NOP ;  /* 0x0000000000007918 */ /* 0x000fe20000000000 */
.L_x_12:
[----:B------:R-:W4:Y:S01]  /*0bf0*/  SHFL.IDX PT, R2, R46, RZ, 0x1f ;  /* 0x00001fff2e027589 */ /* 0x000f2200000e0000 */
[----:B------:R-:W-:Y:S01]  /*0c00*/  NOP ;  /* 0x0000000000007918 */ /* 0x000fe20000000000 */
[----:B----4-:R-:W-:-:S13]  /*0c10*/  ISETP.NE.AND P0, PT, R2, 0x4, PT ;  /* 0x000000040200780c */ /* 0x010fda0003f05270 */
[----:B------:R-:W-:Y:S05]  /*0c20*/  @P0 BRA `(.L_x_13) ;  /* 0x00000000004c0947 */ /* 0x000fea0003800000 */
[----:B--23--:R-:W2:Y:S01]  /*0c30*/  S2UR UR6, SR_CgaCtaId ;  /* 0x00000000000679c3 */ /* 0x00cea20000008800 */
[----:B------:R-:W-:Y:S01]  /*0c40*/  UMOV UR4, 0x720 ;  /* 0x0000072000047882 */ /* 0x000fe20000000000 */
[----:B------:R-:W-:Y:S01]  /*0c50*/  UMOV UR5, 0x400 ;  /* 0x0000040000057882 */ /* 0x000fe20000000000 */
[----:B------:R-:W-:Y:S01]  /*0c60*/  USEL UR4, UR4, 0x620, UP3 ;  /* 0x0000062004047887 */ /* 0x000fe20009800000 */
[----:B------:R-:W-:Y:S01]  /*0c70*/  UMOV UR8, 0x1 ;  /* 0x0000000100087882 */ /* 0x000fe20000000000 */
[----:B------:R-:W-:Y:S01]  /*0c80*/  ELECT P0, URZ, PT ;  /* 0x0000000000ff782f */ /* 0x000fe20003800000 */
[----:B------:R-:W-:-:S04]  /*0c90*/  UIADD3 UR8, UPT, UPT, -UR8, 0x100000, URZ ;  /* 0x0010000008087890 */ /* 0x000fc8000fffe1ff */
[----:B------:R-:W-:Y:S02]  /*0ca0*/  USHF.L.U32 UR9, UR8, 0xb, URZ ;  /* 0x0000000b08097899 */ /* 0x000fe400080006ff */
[----:B------:R-:W-:Y:S02]  /*0cb0*/  USHF.L.U32 UR8, UR8, 0x1, URZ ;  /* 0x0000000108087899 */ /* 0x000fe400080006ff */
[----:B--2---:R-:W-:Y:S02]  /*0cc0*/  ULEA UR6, UR6, UR5, 0x18 ;  /* 0x0000000506067291 */ /* 0x004fe4000f8ec0ff */
[----:B------:R-:W-:-:S04]  /*0cd0*/  UIADD3 UR4, UPT, UPT, -UR4, 0x100000, URZ ;  /* 0x0010000004047890 */ /* 0x000fc8000fffe1ff */
[----:B------:R-:W-:Y:S02]  /*0ce0*/  USHF.L.U32 UR5, UR4, 0xb, URZ ;  /* 0x0000000b04057899 */ /* 0x000fe400080006ff */
[----:B------:R-:W-:Y:S01]  /*0cf0*/  USHF.L.U32 UR4, UR4, 0x1, URZ ;  /* 0x0000000104047899 */ /* 0x000fe200080006ff */
[----:B------:R-:W2:Y:S03]  /*0d00*/  FENCE.VIEW.ASYNC.S ;  /* 0x00000000000073c6 */ /* 0x000ea60000000000 */
[----:B--2---:R4:W2:Y:S08]  /*0d10*/  SYNCS.EXCH.64 URZ, [UR6+0x1e0], UR8 ;  /* 0x0001e00806ff75b2 */ /* 0x0048b00008000100 */
[----:B------:R4:W3:Y:S01]  /*0d20*/  SYNCS.EXCH.64 URZ, [UR6+0x1f0], UR4 ;  /* 0x0001f00406ff75b2 */ /* 0x0008e20008000100 */
[----:B------:R4:W1:Y:S01]  /*0d30*/  SYNCS.EXCH.64 URZ, [UR6+0x1e8], UR8 ;  /* 0x0001e80806ff75b2 */ /* 0x0008620008000100 */
[----:B------:R4:W1:Y:S02]  /*0d40*/  SYNCS.EXCH.64 URZ, [UR6+0x1f8], UR4 ;  /* 0x0001f80406ff75b2 */ /* 0x0008640008000100 */
[----:B----4-:R-:W-:Y:S01]  /*0d50*/  NOP ;  /* 0x0000000000007918 */ /* 0x010fe20000000000 */
.L_x_13:
[----:B------:R-:W4:Y:S01]  /*0d60*/  SHFL.IDX PT, R2, R46, RZ, 0x1f ;  /* 0x00001fff2e027589 */ /* 0x000f2200000e0000 */
[----:B------:R-:W-:Y:S01]  /*0d70*/  NOP ;  /* 0x0000000000007918 */ /* 0x000fe20000000000 */
[----:B----4-:R-:W-:-:S13]  /*0d80*/  ISETP.NE.AND P0, PT, R2, 0x5, PT ;  /* 0x000000050200780c */ /* 0x010fda0003f05270 */
[----:B------:R-:W-:Y:S05]  /*0d90*/  @P0 BRA `(.L_x_14) ;  /* 0x0000000000580947 */ /* 0x000fea0003800000 */
[----:B--23--:R-:W2:Y:S01]  /*0da0*/  S2UR UR4, SR_CgaCtaId ;  /* 0x00000000000479c3 */ /* 0x00cea20000008800 */
        /* <DEDUP_REMOVED lines=10> */
[----:B--2---:R-:W-:Y:S01]  /*0e50*/  ULEA UR4, UR4, UR5, 0x18 ;  /* 0x0000000504047291 */ /* 0x004fe2000f8ec0ff */
[----:B------:R-:W2:Y:S11]  /*0e60*/  FENCE.VIEW.ASYNC.S ;  /* 0x00000000000073c6 */ /* 0x000eb60000000000 */
[----:B--2---:R4:W2:Y:S01]  /*0e70*/  SYNCS.EXCH.64 URZ, [UR4+0x200], UR8 ;  /* 0x0002000804ff75b2 */ /* 0x0048a20008000100 */
[----:B------:R4:W3:Y:S01]  /*0e80*/  SYNCS.EXCH.64 URZ, [UR4+0x220], UR6 ;  /* 0x0002200604ff75b2 */ /* 0x0008e20008000100 */
[----:B------:R4:W1:Y:S01]  /*0e90*/  SYNCS.EXCH.64 URZ, [UR4+0x208], UR8 ;  /* 0x0002080804ff75b2 */ /* 0x0008620008000100 */
[----:B------:R4:W1:Y:S01]  /*0ea0*/  SYNCS.EXCH.64 URZ, [UR4+0x228], UR6 ;  /* 0x0002280604ff75b2 */ /* 0x0008620008000100 */
[----:B------:R4:W1:Y:S01]  /*0eb0*/  SYNCS.EXCH.64 URZ, [UR4+0x210], UR8 ;  /* 0x0002100804ff75b2 */ /* 0x0008620008000100 */
[----:B------:R4:W1:Y:S01]  /*0ec0*/  SYNCS.EXCH.64 URZ, [UR4+0x230], UR6 ;  /* 0x0002300604ff75b2 */ /* 0x0008620008000100 */
[----:B------:R4:W1:Y:S01]  /*0ed0*/  SYNCS.EXCH.64 URZ, [UR4+0x218], UR8 ;  /* 0x0002180804ff75b2 */ /* 0x0008620008000100 */
[----:B------:R4:W1:Y:S02]  /*0ee0*/  SYNCS.EXCH.64 URZ, [UR4+0x238], UR6 ;  /* 0x0002380604ff75b2 */ /* 0x0008640008000100 */
[----:B----4-:R-:W-:Y:S01]  /*0ef0*/  NOP ;  /* 0x0000000000007918 */ /* 0x010fe20000000000 */
.L_x_14:
[----:B------:R-:W4:Y:S01]  /*0f00*/  SHFL.IDX PT, R2, R46, RZ, 0x1f ;  /* 0x00001fff2e027589 */ /* 0x000f2200000e0000 */
[----:B------:R-:W1:Y:S01]  /*0f10*/  S2UR UR54, SR_CgaCtaId ;  /* 0x00000000003679c3 */ /* 0x000e620000008800 */
[----:B------:R-:W-:Y:S01]  /*0f20*/  NOP ;  /* 0x0000000000007918 */ /* 0x000fe20000000000 */
[----:B----4-:R-:W-:-:S13]  /*0f30*/  ISETP.NE.AND P0, PT, R2, 0x3, PT ;  /* 0x000000030200780c */ /* 0x010fda0003f05270 */
[----:B-1----:R-:W-:Y:S05]  /*0f40*/  @P0 BRA `(.L_x_15) ;  /* 0x0000000000340947 */ /* 0x002fea0003800000 */
[----:B--23--:R-:W-:Y:S01]  /*0f50*/  UMOV UR4, 0x400 ;  /* 0x0000040000047882 */ /* 0x00cfe20000000000 */
[----:B------:R-:W-:Y:S01]  /*0f60*/  UMOV UR6, 0x20 ;  /* 0x0000002000067882 */ /* 0x000fe20000000000 */
[----:B------:R-:W-:Y:S02]  /*0f70*/  ULEA UR4, UR54, UR4, 0x18 ;  /* 0x0000000436047291 */ /* 0x000fe4000f8ec0ff */
[----:B------:R-:W-:-:S04]  /*0f80*/  UIADD3 UR6, UPT, UPT, -UR6, 0x100000, URZ ;  /* 0x0010000006067890 */ /* 0x000fc8000fffe1ff */
[----:B------:R-:W-:Y:S02]  /*0f90*/  USHF.L.U32 UR7, UR6, 0xb, URZ ;  /* 0x0000000b06077899 */ /* 0x000fe400080006ff */
[----:B------:R-:W-:Y:S01]  /*0fa0*/  USHF.L.U32 UR6, UR6, 0x1, URZ ;  /* 0x0000000106067899 */ /* 0x000fe200080006ff */
[----:B------:R-:W-:Y:S01]  /*0fb0*/  ELECT P0, URZ, PT ;  /* 0x0000000000ff782f */ /* 0x000fe20003800000 */
[----:B------:R-:W1:Y:S10]  /*0fc0*/  FENCE.VIEW.ASYNC.S ;  /* 0x00000000000073c6 */ /* 0x000e740000000000 */
[----:B-1----:R1:W4:Y:S01]  /*0fd0*/  SYNCS.EXCH.64 URZ, [UR4+0x240], UR6 ;  /* 0x0002400604ff75b2 */ /* 0x0023220008000100 */
[----:B------:R1:W2:Y:S01]  /*0fe0*/  SYNCS.EXCH.64 URZ, [UR4+0x250], UR6 ;  /* 0x0002500604ff75b2 */ /* 0x0002a20008000100 */
[----:B------:R1:W3:Y:S01]  /*0ff0*/  SYNCS.EXCH.64 URZ, [UR4+0x248], UR6 ;  /* 0x0002480604ff75b2 */ /* 0x0002e20008000100 */
[----:B------:R1:W1:Y:S01]  /*1000*/  SYNCS.EXCH.64 URZ, [UR4+0x258], UR6 ;  /* 0x0002580604ff75b2 */ /* 0x0002620008000100 */
[----:B------:R-:W-:Y:S01]  /*1010*/  NOP ;  /* 0x0000000000007918 */ /* 0x000fe20000000000 */
.L_x_15:
[----:B-123--:R-:W1:Y:S01]  /*1020*/  LDCU UR4, c[0x0][0x36c] ;  /* 0x00006d80ff0477ac */ /* 0x00ee620008000800 */
[----:B------:R-:W-:Y:S01]  /*1030*/  ISETP.NE.OR P3, PT, R0, 0x2, !P3 ;  /* 0x000000020000780c */ /* 0x000fe20005f65670 */
[----:B------:R-:W-:Y:S01]  /*1040*/  NOP ;  /* 0x0000000000007918 */ /* 0x000fe20000000000 */
[----:B------:R-:W-:Y:S01]  /*1050*/  LOP3.LUT R0, R55, 0x1f, RZ, 0xc0, !PT ;  /* 0x0000001f37007812 */ /* 0x000fe200078ec0ff */
[----:B------:R-:W-:Y:S02]  /*1060*/  UISETP.NE.AND UP4, UPT, UR18, 0x2, UPT ;  /* 0x000000021200788c */ /* 0x000fe4000bf85270 */
[----:B------:R-:W-:Y:S02]  /*1070*/  UISETP.NE.AND UP5, UPT, UR18, URZ, UPT ;  /* 0x000000ff1200728c */ /* 0x000fe4000bfa5270 */
[----:B-1----:R-:W-:-:S09]  /*1080*/  UISETP.EQ.U32.AND UP6, UPT, UR4, 0x1, UPT ;  /* 0x000000010400788c */ /* 0x002fd2000bfc2070 */
[----:B------:R-:W-:Y:S05]  /*1090*/  BRA.U !UP6, `(.L_x_16) ;  /* 0x000000010e087547 */ /* 0x000fea000b800000 */
[----:B----4-:R-:W-:Y:S01]  /*10a0*/  UCGABAR_ARV ;  /* 0x00000000000079c7 */ /* 0x010fe20008000000 */
[----:B------:R-:W-:Y:S05]  /*10b0*/  BRA `(.L_x_17) ;  /* 0x0000000000047947 */ /* 0x000fea0003800000 */
.L_x_16:
[----:B----4-:R-:W-:Y:S01]  /*10c0*/  NOP ;  /* 0x0000000000007918 */ /* 0x010fe20000000000 */
.L_x_17:
[----:B------:R-:W1:Y:S01]  /*10d0*/  S2UR UR26, SR_CTAID.X ;  /* 0x00000000001a79c3 */ /* 0x000e620000002500 */
[----:B------:R-:W-:-:S05]  /*10e0*/  CS2R.32 R48, SR_CgaSize ;  /* 0x0000000000307805 */ /* 0x000fca0000008a00 */
[----:B------:R-:W-:-:S05]  /*10f0*/  IMAD R48, R48, -0xa0, RZ ;  /* 0xffffff6030307824 */ /* 0x000fca00078e02ff */
[----:B------:R-:W-:-:S14]  /*1100*/  R2UR UR5, R48 ;  /* 0x00000000300572ca */ /* 0x000fdc00000e0000 */
[----:B------:R-:W2:Y:S01]  /*1110*/  LDCU UR5, c[0x0][UR5+0x2b0] ;  /* 0x00005600050577ac */ /* 0x000ea20008000800 */
[----:B------:R-:W-:-:S05]  /*1120*/  CS2R.32 R48, SR_CgaSize ;  /* 0x0000000000307805 */ /* 0x000fca0000008a00 */
[----:B------:R-:W-:-:S05]  /*1130*/  IMAD R48, R48, -0xa0, RZ ;  /* 0xffffff6030307824 */ /* 0x000fca00078e02ff */
[----:B------:R-:W-:-:S14]  /*1140*/  R2UR UR4, R48 ;  /* 0x00000000300472ca */ /* 0x000fdc00000e0000 */
[----:B------:R-:W3:Y:S01]  /*1150*/  LDCU UR4, c[0x0][UR4+0x2b4] ;  /* 0x00005680040477ac */ /* 0x000ee20008000800 */
[----:B------:R-:W4:Y:S01]  /*1160*/  S2UR UR30, SR_CTAID.Y ;  /* 0x00000000001e79c3 */ /* 0x000f220000002600 */
[----:B------:R-:W-:-:S05]  /*1170*/  CS2R.32 R48, SR_CgaSize ;  /* 0x0000000000307805 */ /* 0x000fca0000008a00 */
[----:B------:R-:W-:-:S05]  /*1180*/  IMAD R48, R48, -0xa0, RZ ;  /* 0xffffff6030307824 */ /* 0x000fca00078e02ff */
[----:B------:R-:W-:-:S14]  /*1190*/  R2UR UR6, R48 ;  /* 0x00000000300672ca */ /* 0x000fdc00000e0000 */
[----:B------:R-:W3:Y:S01]  /*11a0*/  LDCU UR6, c[0x0][UR6+0x2a0] ;  /* 0x00005400060677ac */ /* 0x000ee20008000800 */
[----:B------:R-:W-:-:S05]  /*11b0*/  CS2R.32 R48, SR_CgaSize ;  /* 0x0000000000307805 */ /* 0x000fca0000008a00 */
[----:B------:R-:W-:-:S05]  /*11c0*/  IMAD R48, R48, -0xa0, RZ ;  /* 0xffffff6030307824 */ /* 0x000fca00078e02ff */
[----:B------:R-:W-:-:S14]  /*11d0*/  R2UR UR7, R48 ;  /* 0x00000000300772ca */ /* 0x000fdc00000e0000 */
[----:B------:R-:W3:Y:S01]  /*11e0*/  LDCU UR7, c[0x0][UR7+0x2a4] ;  /* 0x00005480070777ac */ /* 0x000ee20008000800 */
[----:B------:R-:W-:Y:S01]  /*11f0*/  USHF.L.U32 UR24, UR54, 0x8, URZ ;  /* 0x0000000836187899 */ /* 0x000fe200080006ff */
[----:B------:R-:W3:Y:S01]  /*1200*/  LDCU UR19, c[0x0][0xb24] ;  /* 0x00016480ff1377ac */ /* 0x000ee20008000800 */
[----:B------:R-:W3:Y:S01]  /*1210*/  LDCU UR42, c[0x0][0xb24] ;  /* 0x00016480ff2a77ac */ /* 0x000ee20008000800 */
[----:B-1----:R-:W-:Y:S01]  /*1220*/  I2FP.F32.U32 R3, UR26 ;  /* 0x0000001a00037c45 */ /* 0x002fe20008201000 */
[----:B------:R-:W1:Y:S04]  /*1230*/  LDCU UR22, c[0x0][0xb30] ;  /* 0x00016600ff1677ac */ /* 0x000e680008000800 */
[----:B--2---:R-:W-:Y:S01]  /*1240*/  FMUL R3, R3, UR5 ;  /* 0x0000000503037c20 */ /* 0x004fe20008400000 */
[----:B------:R-:W-:Y:S01]  /*1250*/  ULOP3.LUT UR24, UR24, 0x700, URZ, 0xc0, !UPT ;  /* 0x0000070018187892 */ /* 0x000fe2000f8ec0ff */
[----:B----4-:R-:W-:-:S04]  /*1260*/  I2FP.F32.U32 R2, UR30 ;  /* 0x0000001e00027c45 */ /* 0x010fc80008201000 */
[----:B------:R-:W2:Y:S01]  /*1270*/  F2I.U32.TRUNC.NTZ R3, R3 ;  /* 0x0000000300037305 */ /* 0x000ea2000020f000 */
[----:B---3--:R-:W-:-:S07]  /*1280*/  FMUL R2, R2, UR4 ;  /* 0x0000000402027c20 */ /* 0x008fce0008400000 */
[----:B------:R-:W3:Y:S01]  /*1290*/  F2I.U32.TRUNC.NTZ R2, R2 ;  /* 0x0000000200027305 */ /* 0x000ee2000020f000 */
[----:B--2---:R-:W-:Y:S02]  /*12a0*/  R2UR UR5, R3 ;  /* 0x00000000030572ca */ /* 0x004fe400000e0000 */
[----:B---3--:R-:W-:Y:S02]  /*12b0*/  R2UR UR4, R2 ;  /* 0x00000000020472ca */ /* 0x008fe400000e0000 */
[----:B------:R-:W-:-:S09]  /*12c0*/  PRMT R2, RZ, 0x7610, R2 ;  /* 0x00007610ff027816 */ /* 0x000fd20000000002 */
[----:B------:R-:W-:-:S04]  /*12d0*/  UIADD3 UR5, UPT, UPT, -UR5, URZ, URZ ;  /* 0x000000ff05057290 */ /* 0x000fc8000fffe1ff */
[----:B------:R-:W-:Y:S02]  /*12e0*/  UIMAD UR5, UR6, UR5, UR26 ;  /* 0x00000005060572a4 */ /* 0x000fe4000f8e021a */
[----:B------:R-:W-:-:S04]  /*12f0*/  UIADD3 UR4, UPT, UPT, -UR4, URZ, URZ ;  /* 0x000000ff04047290 */ /* 0x000fc8000fffe1ff */
[----:B------:R-:W-:Y:S01]  /*1300*/  IMAD.U32 R48, RZ, RZ, UR5 ;  /* 0x00000005ff307e24 */ /* 0x000fe2000f8e00ff */
[----:B------:R-:W-:-:S06]  /*1310*/  UIMAD UR4, UR7, UR4, UR30 ;  /* 0x00000004070472a4 */ /* 0x000fcc000f8e021e */
[----:B------:R-:W-:Y:S01]  /*1320*/  IMAD.U32 R47, RZ, RZ, UR4 ;  /* 0x00000004ff2f7e24 */ /* 0x000fe2000f8e00ff */
[----:B-1----:R-:W-:Y:S06]  /*1330*/  BRA.U UP5, `(.L_x_18) ;  /* 0x0000000105807547 */ /* 0x002fec000b800000 */
[----:B------:R-:W-:Y:S02]  /*1340*/  R2UR UR9, R47 ;  /* 0x000000002f0972ca */ /* 0x000fe400000e0000 */
[----:B------:R-:W-:-:S11]  /*1350*/  R2UR UR14, R48 ;  /* 0x00000000300e72ca */ /* 0x000fd600000e0000 */
[----:B------:R-:W-:-:S04]  /*1360*/  UISETP.NE.AND UP0, UPT, UR9, URZ, UPT ;  /* 0x000000ff0900728c */ /* 0x000fc8000bf05270 */
[----:B------:R-:W-:Y:S02]  /*1370*/  USEL UR5, URZ, 0x2, UP0 ;  /* 0x00000002ff057887 */ /* 0x000fe40008000000 */
[----:B------:R-:W-:Y:S02]  /*1380*/  USEL UR4, URZ, 0x4, UP0 ;  /* 0x00000004ff047887 */ /* 0x000fe40008000000 */
[----:B------:R-:W-:Y:S02]  /*1390*/  USEL UR7, URZ, 0x8, UP0 ;  /* 0x00000008ff077887 */ /* 0x000fe40008000000 */
[----:B------:R-:W-:Y:S02]  /*13a0*/  USEL UR6, URZ, 0x10, UP0 ;  /* 0x00000010ff067887 */ /* 0x000fe40008000000 */
[----:B------:R-:W-:Y:S02]  /*13b0*/  USEL UR8, URZ, 0x20, UP0 ;  /* 0x00000020ff087887 */ /* 0x000fe40008000000 */
[----:B------:R-:W-:-:S02]  /*13c0*/  USEL UR12, URZ, 0x40, UP0 ;  /* 0x00000040ff0c7887 */ /* 0x000fc40008000000 */
[----:B------:R-:W-:Y:S02]  /*13d0*/  USEL UR13, URZ, 0x80, UP0 ;  /* 0x00000080ff0d7887 */ /* 0x000fe40008000000 */
[----:B------:R-:W-:-:S04]  /*13e0*/  UISETP.NE.AND UP0, UPT, UR9, URZ, UPT ;  /* 0x000000ff0900728c */ /* 0x000fc8000bf05270 */
[----:B------:R-:W-:-:S04]  /*13f0*/  UISETP.EQ.OR UP0, UPT, UR14, URZ, !UP0 ;  /* 0x000000ff0e00728c */ /* 0x000fc8000c702670 */
[----:B------:R-:W-:Y:S02]  /*1400*/  USEL UR11, URZ, 0x1, !UP0 ;  /* 0x00000001ff0b7887 */ /* 0x000fe4000c000000 */
[----:B------:R-:W-:-:S04]  /*1410*/  UISETP.NE.AND UP0, UPT, UR14, 0x1, UPT ;  /* 0x000000010e00788c */ /* 0x000fc8000bf05270 */
[----:B------:R-:W-:Y:S02]  /*1420*/  USEL UR10, UR5, 0x2, UP0 ;  /* 0x00000002050a7887 */ /* 0x000fe40008000000 */
[----:B------:R-:W-:-:S04]  /*1430*/  UISETP.NE.AND UP0, UPT, UR14, 0x2, UPT ;  /* 0x000000020e00788c */ /* 0x000fc8000bf05270 */
[----:B------:R-:W-:Y:S02]  /*1440*/  USEL UR4, UR4, 0x4, UP0 ;  /* 0x0000000404047887 */ /* 0x000fe40008000000 */
[----:B------:R-:W-:Y:S02]  /*1450*/  UISETP.NE.AND UP0, UPT, UR14, 0x3, UPT ;  /* 0x000000030e00788c */ /* 0x000fe4000bf05270 */
[----:B------:R-:W-:Y:S02]  /*1460*/  UIADD3 UR4, UPT, UPT, UR4, UR10, UR11 ;  /* 0x0000000a04047290 */ /* 0x000fe4000fffe00b */
        /* <DEDUP_REMOVED lines=10> */
[----:B------:R-:W-:-:S04]  /*1510*/  USEL UR5, UR13, 0x80, UP0 ;  /* 0x000000800d057887 */ /* 0x000fc80008000000 */
[----:B------:R-:W-:-:S06]  /*1520*/  UIADD3 UR4, UPT, UPT, UR4, UR5, URZ ;  /* 0x0000000504047290 */ /* 0x000fcc000fffe0ff */
[----:B------:R-:W-:-:S07]  /*1530*/  IMAD.U32 R2, RZ, RZ, UR4 ;  /* 0x00000004ff027e24 */ /* 0x000fce000f8e00ff */
.L_x_18:
[----:B------:R-:W1:Y:S01]  /*1540*/  S2UR UR36, SR_CTAID.Z ;  /* 0x00000000002479c3 */ /* 0x000e620000002700 */
[----:B------:R-:W-:-:S09]  /*1550*/  UISETP.GE.AND UP0, UPT, UR19, 0x1, UPT ;  /* 0x000000011300788c */ /* 0x000fd2000bf06270 */
[----:B------:R-:W-:Y:S05]  /*1560*/  BRA.U !UP0, `(.L_x_19) ;  /* 0x0000000108d07547 */ /* 0x000fea000b800000 */
[----:B------:R-:W2:Y:S01]  /*1570*/  LDCU UR20, c[0x0][0xb0c] ;  /* 0x00016180ff1477ac */ /* 0x000ea20008000800 */
[----:B------:R-:W3:Y:S01]  /*1580*/  LDCU.128 UR12, c[0x0][0xb10] ;  /* 0x00016200ff0c77ac */ /* 0x000ee20008000c00 */
[----:B------:R-:W4:Y:S01]  /*1590*/  LDCU UR6, c[0x0][0x370] ;  /* 0x00006e00ff0677ac */ /* 0x000f220008000800 */
[----:B------:R-:W1:Y:S01]  /*15a0*/  LDCU UR7, c[0x0][0x374] ;  /* 0x00006e80ff0777ac */ /* 0x000e620008000800 */
[----:B------:R-:W1:Y:S01]  /*15b0*/  LDCU UR21, c[0x0][0xb20] ;  /* 0x00016400ff1577ac */ /* 0x000e620008000800 */
[----:B--2---:R-:W-:Y:S02]  /*15c0*/  UISETP.NE.AND UP0, UPT, UR20, 0x1, UPT ;  /* 0x000000011400788c */ /* 0x004fe4000bf05270 */
[----:B---3--:R-:W-:Y:S01]  /*15d0*/  UIMAD.WIDE.U32 UR4, UR26, UR12, URZ ;  /* 0x0000000c1a0472a5 */ /* 0x008fe2000f8e00ff */
[----:B------:R-:W2:Y:S01]  /*15e0*/  LDCU.64 UR8, c[0x0][0xb28] ;  /* 0x00016500ff0877ac */ /* 0x000ea20008000a00 */
[----:B----4-:R-:W-:Y:S02]  /*15f0*/  UIMAD.WIDE.U32 UR10, UR6, UR12, URZ ;  /* 0x0000000c060a72a5 */ /* 0x010fe4000f8e00ff */
[----:B------:R-:W-:-:S02]  /*1600*/  USHF.R.U32.HI UR5, URZ, UR13, UR5 ;  /* 0x0000000dff057299 */ /* 0x000fc40008011605 */
[----:B------:R-:W-:Y:S02]  /*1610*/  UISETP.NE.AND UP2, UPT, UR19, 0x1, UPT ;  /* 0x000000011300788c */ /* 0x000fe4000bf45270 */
[----:B------:R-:W-:Y:S01]  /*1620*/  USEL UR5, UR26, UR5, !UP0 ;  /* 0x000000051a057287 */ /* 0x000fe2000c000000 */
[----:B------:R-:W-:Y:S01]  /*1630*/  UMOV UR10, UR11 ;  /* 0x0000000b000a7c82 */ /* 0x000fe20008000000 */
[----:B------:R-:W-:Y:S02]  /*1640*/  UIMAD.WIDE.U32 UR16, UR30, UR15, URZ ;  /* 0x0000000f1e1072a5 */ /* 0x000fe4000f8e00ff */
[----:B------:R-:W-:Y:S02]  /*1650*/  @UP0 USHF.R.U32.HI UR6, URZ, UR13, UR10 ;  /* 0x0000000dff060299 */ /* 0x000fe4000801160a */
[----:B------:R-:W-:Y:S02]  /*1660*/  UISETP.NE.AND UP0, UPT, UR14, 0x1, UPT ;  /* 0x000000010e00788c */ /* 0x000fe4000bf05270 */
[----:B-1----:R-:W-:-:S02]  /*1670*/  UIMAD.WIDE.U32 UR10, UR7, UR15, URZ ;  /* 0x0000000f070a72a5 */ /* 0x002fc4000f8e00ff */
[----:B--2---:R-:W-:Y:S01]  /*1680*/  UIMAD.WIDE.U32 UR12, UR6, UR8, URZ ;  /* 0x00000008060c72a5 */ /* 0x004fe2000f8e00ff */
[----:B------:R-:W-:Y:S02]  /*1690*/  UMOV UR4, UR17 ;  /* 0x0000001100047c82 */ /* 0x000fe40008000000 */
[----:B------:R-:W-:Y:S02]  /*16a0*/  USHF.R.U32.HI UR4, URZ, UR21, UR4 ;  /* 0x00000015ff047299 */ /* 0x000fe40008011604 */
[----:B------:R-:W-:Y:S02]  /*16b0*/  UMOV UR10, UR11 ;  /* 0x0000000b000a7c82 */ /* 0x000fe40008000000 */
[----:B------:R-:W-:Y:S01]  /*16c0*/  UMOV UR12, UR13 ;  /* 0x0000000d000c7c82 */ /* 0x000fe20008000000 */
[----:B------:R-:W-:Y:S02]  /*16d0*/  @UP0 USHF.R.U32.HI UR7, URZ, UR21, UR10 ;  /* 0x00000015ff070299 */ /* 0x000fe4000801160a */
[----:B------:R-:W-:-:S02]  /*16e0*/  USEL UR4, UR30, UR4, !UP0 ;  /* 0x000000041e047287 */ /* 0x000fc4000c000000 */
[----:B------:R-:W-:Y:S02]  /*16f0*/  UIMAD.WIDE.U32 UR10, UR7, UR8, URZ ;  /* 0x00000008070a72a5 */ /* 0x000fe4000f8e00ff */
[----:B------:R-:W-:Y:S02]  /*1700*/  @UP2 USHF.R.U32.HI UR6, URZ, UR9, UR12 ;  /* 0x00000009ff062299 */ /* 0x000fe4000801160c */
[----:B------:R-:W-:-:S03]  /*1710*/  UIMAD.WIDE.U32 UR12, UR4, UR8, URZ ;  /* 0x00000008040c72a5 */ /* 0x000fc6000f8e00ff */
[----:B------:R-:W-:Y:S02]  /*1720*/  UMOV UR10, UR11 ;  /* 0x0000000b000a7c82 */ /* 0x000fe40008000000 */
[----:B------:R-:W-:Y:S02]  /*1730*/  @UP2 USHF.R.U32.HI UR7, URZ, UR9, UR10 ;  /* 0x00000009ff072299 */ /* 0x000fe4000801160a */
[----:B------:R-:W-:Y:S02]  /*1740*/  UIMAD UR10, UR6, UR19, URZ ;  /* 0x00000013060a72a4 */ /* 0x000fe4000f8e02ff */
[----:B------:R-:W-:-:S04]  /*1750*/  UIMAD UR7, UR7, UR19, URZ ;  /* 0x00000013070772a4 */ /* 0x000fc8000f8e02ff */
[----:B------:R-:W-:-:S03]  /*1760*/  UISETP.GE.AND UP0, UPT, UR4, UR7, UPT ;  /* 0x000000070400728c */ /* 0x000fc6000bf06270 */
[----:B------:R-:W-:Y:S01]  /*1770*/  UMOV UR7, UR13 ;  /* 0x0000000d00077c82 */ /* 0x000fe20008000000 */
[----:B------:R-:W-:Y:S02]  /*1780*/  UISETP.GE.OR UP0, UPT, UR5, UR10, UP0 ;  /* 0x0000000a0500728c */ /* 0x000fe40008706670 */
[----:B------:R-:W-:Y:S02]  /*1790*/  UIMAD.WIDE.U32 UR10, UR5, UR8, URZ ;  /* 0x00000008050a72a5 */ /* 0x000fe4000f8e00ff */
[----:B------:R-:W-:Y:S02]  /*17a0*/  USHF.R.U32.HI UR7, URZ, UR9, UR7 ;  /* 0x00000009ff077299 */ /* 0x000fe40008011607 */
[----:B------:R-:W-:Y:S02]  /*17b0*/  UIADD3 UR10, UPT, UPT, -UR4, URZ, URZ ;  /* 0x000000ff040a7290 */ /* 0x000fe4000fffe1ff */
[----:B------:R-:W-:Y:S02]  /*17c0*/  USEL UR7, UR4, UR7, !UP2 ;  /* 0x0000000704077287 */ /* 0x000fe4000d000000 */
[----:B------:R-:W-:Y:S01]  /*17d0*/  UIMAD UR10, UR14, UR10, UR30 ;  /* 0x0000000a0e0a72a4 */ /* 0x000fe2000f8e021e */
[----:B------:R-:W-:Y:S01]  /*17e0*/  @!UP0 UMOV UR8, UR11 ;  /* 0x0000000b00088c82 */ /* 0x000fe20008000000 */
[----:B------:R-:W-:-:S02]  /*17f0*/  UIADD3 UR11, UPT, UPT, -UR5, URZ, URZ ;  /* 0x000000ff050b7290 */ /* 0x000fc4000fffe1ff */
[----:B------:R-:W-:Y:S02]  /*1800*/  @!UP0 USHF.R.U32.HI UR8, URZ, UR9, UR8 ;  /* 0x00000009ff088299 */ /* 0x000fe40008011608 */
[----:B------:R-:W-:Y:S02]  /*1810*/  UIADD3 UR9, UPT, UPT, -UR7, URZ, URZ ;  /* 0x000000ff07097290 */ /* 0x000fe4000fffe1ff */
[----:B------:R-:W-:Y:S02]  /*1820*/  @!UP0 USEL UR8, UR5, UR8, !UP2 ;  /* 0x0000000805088287 */ /* 0x000fe4000d000000 */
[----:B------:R-:W-:Y:S02]  /*1830*/  UIMAD UR9, UR19, UR9, UR4 ;  /* 0x00000009130972a4 */ /* 0x000fe4000f8e0204 */
[----:B------:R-:W-:Y:S02]  /*1840*/  @!UP0 UIADD3 UR7, UPT, UPT, UR7, -UR8, URZ ;  /* 0x8000000807078290 */ /* 0x000fe4000fffe0ff */
[----:B------:R-:W-:-:S02]  /*1850*/  @!UP0 UIMAD UR6, UR9, UR6, UR8 ;  /* 0x00000006090682a4 */ /* 0x000fc4000f8e0208 */
[----:B------:R-:W-:Y:S02]  /*1860*/  @!UP0 UIMAD UR4, UR7, UR19, UR5 ;  /* 0x00000013070482a4 */ /* 0x000fe4000f8e0205 */
[----:B------:R-:W-:Y:S02]  /*1870*/  UIMAD UR26, UR20, UR11, UR26 ;  /* 0x0000000b141a72a4 */ /* 0x000fe4000f8e021a */
[----:B------:R-:W-:Y:S01]  /*1880*/  UIMAD UR30, UR4, UR14, UR10 ;  /* 0x0000000e041e72a4 */ /* 0x000fe2000f8e020a */
[----:B------:R-:W-:Y:S02]  /*1890*/  @!UP0 UMOV UR5, UR6 ;  /* 0x0000000600058c82 */ /* 0x000fe40008000000 */
[----:B------:R-:W-:-:S12]  /*18a0*/  UIMAD UR26, UR5, UR20, UR26 ;  /* 0x00000014051a72a4 */ /* 0x000fd8000f8e021a */
.L_x_19:
[----:B------:R-:W-:-:S09]  /*18b0*/  UISETP.NE.AND UP0, UPT, UR22, 0x1, UPT ;  /* 0x000000011600788c */ /* 0x000fd2000bf05270 */
[----:B------:R-:W-:Y:S05]  /*18c0*/  BRA.U UP0, `(.L_x_20) ;  /* 0x0000000100407547 */ /* 0x000fea000b800000 */
[----:B------:R-:W2:Y:S01]  /*18d0*/  LDCU.128 UR8, c[0x0][0xb10] ;  /* 0x00016200ff0877ac */ /* 0x000ea20008000c00 */
[----:B------:R-:W3:Y:S01]  /*18e0*/  LDCU UR12, c[0x0][0xb0c] ;  /* 0x00016180ff0c77ac */ /* 0x000ee20008000800 */
[----:B------:R-:W4:Y:S01]  /*18f0*/  LDCU UR13, c[0x0][0xb20] ;  /* 0x00016400ff0d77ac */ /* 0x000f220008000800 */
[----:B--2---:R-:W-:Y:S02]  /*1900*/  UIMAD.WIDE.U32 UR4, UR26, UR8, URZ ;  /* 0x000000081a0472a5 */ /* 0x004fe4000f8e00ff */
[----:B------:R-:W-:Y:S02]  /*1910*/  UIMAD.WIDE.U32 UR6, UR30, UR11, URZ ;  /* 0x0000000b1e0672a5 */ /* 0x000fe4000f8e00ff */
[----:B---3--:R-:W-:Y:S02]  /*1920*/  UISETP.NE.AND UP0, UPT, UR12, 0x1, UPT ;  /* 0x000000010c00788c */ /* 0x008fe4000bf05270 */
[----:B------:R-:W-:-:S03]  /*1930*/  USHF.R.U32.HI UR5, URZ, UR9, UR5 ;  /* 0x00000009ff057299 */ /* 0x000fc60008011605 */
[----:B------:R-:W-:Y:S01]  /*1940*/  UMOV UR4, UR7 ;  /* 0x0000000700047c82 */ /* 0x000fe20008000000 */
[----:B------:R-:W-:Y:S02]  /*1950*/  USEL UR5, UR26, UR5, !UP0 ;  /* 0x000000051a057287 */ /* 0x000fe4000c000000 */
[----:B------:R-:W-:Y:S02]  /*1960*/  UISETP.NE.AND UP0, UPT, UR10, 0x1, UPT ;  /* 0x000000010a00788c */ /* 0x000fe4000bf05270 */
[----:B----4-:R-:W-:-:S04]  /*1970*/  USHF.R.U32.HI UR4, URZ, UR13, UR4 ;  /* 0x0000000dff047299 */ /* 0x010fc80008011604 */
[----:B------:R-:W-:-:S04]  /*1980*/  USEL UR4, UR30, UR4, !UP0 ;  /* 0x000000041e047287 */ /* 0x000fc8000c000000 */
[----:B------:R-:W-:Y:S02]  /*1990*/  UIADD3 UR6, UPT, UPT, UR5, -UR4, URZ ;  /* 0x8000000405067290 */ /* 0x000fe4000fffe0ff */
[----:B------:R-:W-:Y:S02]  /*19a0*/  UIADD3 UR4, UPT, UPT, -UR5, UR4, URZ ;  /* 0x0000000405047290 */ /* 0x000fe4000fffe1ff */
[----:B------:R-:W-:Y:S02]  /*19b0*/  UIMAD UR30, UR6, UR10, UR30 ;  /* 0x0000000a061e72a4 */ /* 0x000fe4000f8e021e */
[----:B------:R-:W-:-:S12]  /*19c0*/  UIMAD UR26, UR4, UR12, UR26 ;  /* 0x0000000c041a72a4 */ /* 0x000fd8000f8e021a */
.L_x_20:
[----:B------:R-:W-:Y:S01]  /*19d0*/  UISETP.NE.AND UP0, UPT, UR18, 0x2, UPT ;  /* 0x000000021200788c */ /* 0x000fe2000bf05270 */
[----:B------:R-:W-:Y:S09]  /*19e0*/  BRA.U !UP6, `(.L_x_21) ;  /* 0x000000010e0c7547 */ /* 0x000ff2000b800000 */
[----:B------:R-:W-:Y:S01]  /*19f0*/  UCGABAR_WAIT ;  /* 0x0000000000007dc7 */ /* 0x000fe20008000000 */
[----:B------:R-:W-:Y:S01]  /*1a00*/  CCTL.IVALL ;  /* 0x00000000ff00798f */ /* 0x000fe20002000000 */
[----:B------:R-:W-:Y:S05]  /*1a10*/  BRA `(.L_x_22) ;  /* 0x0000000000047947 */ /* 0x000fea0003800000 */
.L_x_21:
[----:B------:R-:W-:Y:S06]  /*1a20*/  BAR.SYNC.DEFER_BLOCKING 0x0 ;  /* 0x0000000000007b1d */ /* 0x000fec0000010000 */
.L_x_22:
[----:B------:R-:W-:Y:S05]  /*1a30*/  BRA.U UP0, `(.L_x_23) ;  /* 0x0000001d00e87547 */ /* 0x000fea000b800000 */
[----:B------:R-:W2:Y:S01]  /*1a40*/  LDCU UR6, c[0x0][0x38c] ;  /* 0x00007180ff0677ac */ /* 0x000ea20008000800 */
[----:B------:R-:W-:Y:S01]  /*1a50*/  PLOP3.LUT P1, PT, PT, PT, UP3, 0x80, 0x8 ;  /* 0x000000000008781c */ /* 0x000fe20003f2f038 */
[----:B------:R-:W-:Y:S01]  /*1a60*/  IMAD.MOV.U32 R12, RZ, RZ, 0x1 ;  /* 0x00000001ff0c7424 */ /* 0x000fe200078e00ff */
[----:B------:R-:W-:Y:S01]  /*1a70*/  ISETP.EQ.OR P2, PT, R0, RZ, P3 ;  /* 0x000000ff0000720c */ /* 0x000fe20001f42670 */
[----:B------:R-:W-:Y:S01]  /*1a80*/  UISETP.NE.AND UP1, UPT, UR18, URZ, UPT ;  /* 0x000000ff1200728c */ /* 0x000fe2000bf25270 */
[----:B------:R-:W-:Y:S01]  /*1a90*/  PLOP3.LUT P1, PT, P1, PT, PT, 0x8, 0x80 ;  /* 0x000000000080781c */ /* 0x000fe20000f2e170 */
[----:B------:R-:W-:Y:S01]  /*1aa0*/  USEL UR25, URZ, 0x1, UP4 ;  /* 0x00000001ff197887 */ /* 0x000fe2000a000000 */
[----:B------:R-:W-:Y:S01]  /*1ab0*/  CS2R R10, SRZ ;  /* 0x00000000000a7805 */ /* 0x000fe2000001ff00 */
[----:B------:R-:W-:Y:S01]  /*1ac0*/  IMAD.MOV.U32 R9, RZ, RZ, RZ ;  /* 0x000000ffff097224 */ /* 0x000fe200078e00ff */
[----:B------:R-:W3:Y:S01]  /*1ad0*/  LDCU UR39, c[0x0][0x370] ;  /* 0x00006e00ff2777ac */ /* 0x000ee20008000800 */
[----:B------:R-:W-:Y:S01]  /*1ae0*/  IMAD.MOV.U32 R8, RZ, RZ, 0x1 ;  /* 0x00000001ff087424 */ /* 0x000fe200078e00ff */
[----:B------:R-:W4:Y:S01]  /*1af0*/  LDCU.64 UR28, c[0x0][0x348] ;  /* 0x00006900ff1c77ac */ /* 0x000f220008000a00 */
[----:B------:R-:W-:-:S02]  /*1b00*/  USHF.R.U32.HI UR44, URZ, 0x5, UR24 ;  /* 0x00000005ff2c7899 */ /* 0x000fc40008011618 */
[----:B--2---:R-:W-:Y:S02]  /*1b10*/  UIADD3 UR5, UPT, UPT, UR6, 0x1f, URZ ;  /* 0x0000001f06057890 */ /* 0x004fe4000fffe0ff */
[----:B------:R-:W-:Y:S02]  /*1b20*/  UIADD3 UR45, UPT, UPT, UR6, 0x3e, URZ ;  /* 0x0000003e062d7890 */ /* 0x000fe4000fffe0ff */
[----:B------:R-:W-:Y:S01]  /*1b30*/  USHF.R.S32.HI UR4, URZ, 0x1f, UR5 ;  /* 0x0000001fff047899 */ /* 0x000fe20008011405 */
[----:B------:R-:W2:Y:S03]  /*1b40*/  LDCU UR38, c[0x0][0x374] ;  /* 0x00006e80ff2677ac */ /* 0x000ea60008000800 */
[----:B------:R-:W-:Y:S02]  /*1b50*/  ULEA.HI UR4, UR4, UR5, URZ, 0x5 ;  /* 0x0000000504047291 */ /* 0x000fe4000f8f28ff */
[----:B------:R-:W-:-:S02]  /*1b60*/  USEL UR25, UR25, 0x2, UP1 ;  /* 0x0000000219197887 */ /* 0x000fc40008800000 */
[----:B------:R-:W-:Y:S02]  /*1b70*/  USHF.R.S32.HI UR41, URZ, 0x5, UR4 ;  /* 0x00000005ff297899 */ /* 0x000fe40008011404 */
[----:B------:R-:W-:Y:S02]  /*1b80*/  UIADD3 UR4, UPT, UPT, UR6, -0x1, URZ ;  /* 0xffffffff06047890 */ /* 0x000fe4000fffe0ff */
[----:B------:R-:W-:Y:S02]  /*1b90*/  UISETP.LT.U32.AND UP0, UPT, UR41, 0x1a, UPT ;  /* 0x0000001a2900788c */ /* 0x000fe4000bf01070 */
[----:B------:R-:W-:Y:S02]  /*1ba0*/  UISETP.GE.U32.AND UP2, UPT, UR4, -0x3f, UPT ;  /* 0xffffffc10400788c */ /* 0x000fe4000bf46070 */
[----:B------:R-:W-:Y:S01]  /*1bb0*/  USEL UR40, UR41, 0x1a, UP0 ;  /* 0x0000001a29287887 */ /* 0x000fe20008000000 */
[----:B------:R-:W-:-:S03]  /*1bc0*/  UMOV UR5, URZ ;  /* 0x000000ff00057c82 */ /* 0x000fc60008000000 */
[----:B------:R-:W-:Y:S02]  /*1bd0*/  UIADD3 UR21, UPT, UPT, UR40, -0x1, URZ ;  /* 0xffffffff28157890 */ /* 0x000fe4000fffe0ff */
[----:B------:R-:W-:-:S03]  /*1be0*/  UIADD3 UR43, UPT, UPT, UR41, -UR40, URZ ;  /* 0x80000028292b7290 */ /* 0x000fc6000fffe0ff */
[----:B------:R-:W-:-:S04]  /*1bf0*/  @UP2 UIADD3 UR21, UPT, UPT, UR40, URZ, URZ ;  /* 0x000000ff28152290 */ /* 0x000fc8000fffe0ff */
[----:B--234-:R-:W-:-:S12]  /*1c00*/  UIADD3 UR21, UPT, UPT, UR21, 0x1, URZ ;  /* 0x0000000115157890 */ /* 0x01cfd8000fffe0ff */
.L_x_43:
[----:B------:R-:W-:Y:S01]  /*1c10*/  UISETP.NE.AND UP0, UPT, UR54, URZ, UPT ;  /* 0x000000ff3600728c */ /* 0x000fe2000bf05270 */
[----:B------:R-:W2:Y:S08]  /*1c20*/  S2UR UR54, SR_CgaCtaId ;  /* 0x00000000003679c3 */ /* 0x000eb00000008800 */
[----:B------:R-:W-:Y:S05]  /*1c30*/  BRA.U UP0, `(.L_x_24) ;  /* 0x0000000100347547 */ /* 0x000fea000b800000 */
[----:B------:R-:W3:Y:S01]  /*1c40*/  S2R R0, SR_CgaCtaId ;  /* 0x0000000000007919 */ /* 0x000ee20000008800 */
[----:B------:R-:W-:-:S04]  /*1c50*/  MOV R2, 0x400 ;  /* 0x0000040000027802 */ /* 0x000fc80000000f00 */
[----:B---3--:R-:W-:Y:S02]  /*1c60*/  LEA R0, R0, R2, 0x18 ;  /* 0x0000000200007211 */ /* 0x008fe400078ec0ff */
[----:B------:R-:W-:-:S03]  /*1c70*/  SHF.L.U32 R2, R8, 0x1f, RZ ;  /* 0x0000001f08027819 */ /* 0x000fc600000006ff */
[----:B------:R-:W-:-:S04]  /*1c80*/  IMAD R0, R9, 0x8, R0 ;  /* 0x0000000809007824 */ /* 0x000fc800078e0200 */
[----:B------:R-:W3:Y:S02]  /*1c90*/  SYNCS.PHASECHK.TRANS64.TRYWAIT P0, [R0+URZ+0x250], R2 ;  /* 0x00025002000075a7 */ /* 0x000ee400080011ff */
[----:B---3--:R-:W-:Y:S05]  /*1ca0*/  @!P0 BRA `(.L_x_25) ;  /* 0x0000006800348947 */ /* 0x008fea0003800000 */
.L_x_145:
[----:B------:R-:W-:Y:S01]  /*1cb0*/  VIADD R9, R9, 0x1 ;  /* 0x0000000109097836 */ /* 0x000fe20000000000 */
[----:B------:R3:W-:Y:S04]  /*1cc0*/  SYNCS.ARRIVE.TRANS64.A1T0 RZ, [R0+URZ+0x240], RZ ;  /* 0x000240ff00ff79a7 */ /* 0x0007e800081000ff */
[----:B------:R-:W-:-:S04]  /*1cd0*/  ISETP.NE.AND P0, PT, R9, 0x2, PT ;  /* 0x000000020900780c */ /* 0x000fc80003f05270 */
[----:B------:R-:W-:Y:S02]  /*1ce0*/  SEL R9, R9, RZ, P0 ;  /* 0x000000ff09097207 */ /* 0x000fe40000000000 */
[----:B---3--:R-:W-:-:S04]  /*1cf0*/  SEL R0, RZ, 0x1, P0 ;  /* 0x00000001ff007807 */ /* 0x008fc80000000000 */
[----:B------:R-:W-:-:S07]  /*1d00*/  LOP3.LUT R8, R8, R0, RZ, 0x3c, !PT ;  /* 0x0000000008087212 */ /* 0x000fce00078e3cff */
.L_x_24:
[----:B------:R-:W-:Y:S01]  /*1d10*/  UMOV UR6, 0x400 ;  /* 0x0000040000067882 */ /* 0x000fe20000000000 */
[----:B------:R-:W-:Y:S01]  /*1d20*/  SHF.L.U32 R0, R12, 0x1f, RZ ;  /* 0x0000001f0c007819 */ /* 0x000fe200000006ff */
[----:B--2---:R-:W-:Y:S02]  /*1d30*/  ULEA UR6, UR54, UR6, 0x18 ;  /* 0x0000000636067291 */ /* 0x004fe4000f8ec0ff */
[----:B------:R-:W-:Y:S02]  /*1d40*/  UISETP.GE.U32.AND UP0, UPT, UR45, 0x3f, UPT ;  /* 0x0000003f2d00788c */ /* 0x000fe4000bf06070 */
[----:B------:R-:W-:Y:S02]  /*1d50*/  ULEA UR4, UR5, UR6, 0x3 ;  /* 0x0000000605047291 */ /* 0x000fe4000f8e18ff */
[----:B------:R-:W-:Y:S02]  /*1d60*/  USHF.L.U32 UR35, UR26, 0x6, URZ ;  /* 0x000000061a237899 */ /* 0x000fe400080006ff */
[----:B------:R-:W-:Y:S01]  /*1d70*/  ULEA UR11, UR30, UR44, 0x6 ;  /* 0x0000002c1e0b7291 */ /* 0x000fe2000f8e30ff */
[----:B------:R-:W-:-:S04]  /*1d80*/  UMOV UR13, URZ ;  /* 0x000000ff000d7c82 */ /* 0x000fc80008000000 */
[----:B------:R2:W3:Y:S01]  /*1d90*/  SYNCS.PHASECHK.TRANS64.TRYWAIT P0, [UR4+0xd0], R0 ;  /* 0x0000d000ff0075a7 */ /* 0x0004e20008001104 */
[----:B------:R-:W-:Y:S06]  /*1da0*/  BRA.U !UP0, `(.L_x_26) ;  /* 0x0000000108c07547 */ /* 0x000fec000b800000 */
[----:B------:R-:W-:Y:S01]  /*1db0*/  UMOV UR7, URZ ;  /* 0x000000ff00077c82 */ /* 0x000fe20008000000 */
[----:B------:R-:W-:-:S05]  /*1dc0*/  UMOV UR4, UR5 ;  /* 0x0000000500047c82 */ /* 0x000fca0008000000 */
.L_x_32:
[----:B------:R-:W-:Y:S01]  /*1dd0*/  ULEA UR33, UR4, UR6, 0x3 ;  /* 0x0000000604217291 */ /* 0x000fe2000f8e18ff */
[----:B---3--:R-:W-:Y:S01]  /*1de0*/  @!P3 MOV R2, 0x2000 ;  /* 0x000020000002b802 */ /* 0x008fe20000000f00 */
[----:B-1-34-:R-:W-:Y:S10]  /*1df0*/  @P0 BRA `(.L_x_27) ;  /* 0x00000000000c0947 */ /* 0x01aff40003800000 */
[----:B------:R-:W-:-:S04]  /*1e00*/  SHF.L.U32 R3, R12, 0x1f, RZ ;  /* 0x0000001f0c037819 */ /* 0x000fc800000006ff */
[----:B------:R-:W3:Y:S02]  /*1e10*/  SYNCS.PHASECHK.TRANS64.TRYWAIT P0, [UR33+0xd0], R3 ;  /* 0x0000d003ff0075a7 */ /* 0x000ee40008001121 */
[----:B---3--:R-:W-:Y:S05]  /*1e20*/  @!P0 BRA `(.L_x_28) ;  /* 0x0000006400e88947 */ /* 0x008fea0003800000 */
.L_x_27:
[----:B------:R3:W-:Y:S01]  /*1e30*/  @!P3 SYNCS.ARRIVE.TRANS64 RZ, [UR33], R2 ;  /* 0x00000002ffffb9a7 */ /* 0x0007e20008000021 */
[----:B------:R-:W-:-:S04]  /*1e40*/  ULOP3.LUT UR5, UR25, 0x2, URZ, 0xfc, !UPT ;  /* 0x0000000219057892 */ /* 0x000fc8000f8efcff */
[----:B------:R-:W-:-:S09]  /*1e50*/  UISETP.NE.AND UP0, UPT, UR5, 0x2, UPT ;  /* 0x000000020500788c */ /* 0x000fd2000bf05270 */
[----:B------:R-:W-:Y:S05]  /*1e60*/  BRA.U UP0, `(.L_x_29) ;  /* 0x0000000100047547 */ /* 0x000fea000b800000 */
[----:B-1----:R-:W-:Y:S05]  /*1e70*/  BPT.TRAP 0x1 ;  /* 0x000000040000795c */ /* 0x002fea0000300000 */
.L_x_29:
[----:B------:R-:W-:Y:S04]  /*1e80*/  BSSY.RECONVERGENT B0, `(.L_x_30) ;  /* 0x0000003000007945 */ /* 0x000fe80003800200 */
[----:B------:R-:W-:Y:S05]  /*1e90*/  @P2 BRA `(.L_x_31) ;  /* 0x0000000000042947 */ /* 0x000fea0003800000 */
[----:B-1----:R-:W-:Y:S05]  /*1ea0*/  BPT.TRAP 0x1 ;  /* 0x000000040000795c */ /* 0x002fea0000300000 */
.L_x_31:
[----:B-1----:R-:W-:Y:S05]  /*1eb0*/  BSYNC.RECONVERGENT B0 ;  /* 0x0000000000007941 */ /* 0x002fea0003800200 */
.L_x_30:
[----:B------:R-:W-:Y:S02]  /*1ec0*/  UIADD3 UR5, UPT, UPT, UR4, 0x1, URZ ;  /* 0x0000000104057890 */ /* 0x000fe4000fffe0ff */
[----:B------:R-:W-:Y:S02]  /*1ed0*/  ULEA UR32, UR4, UR6, 0xc ;  /* 0x0000000604207291 */ /* 0x000fe4000f8e60ff */
[----:B------:R-:W-:Y:S02]  /*1ee0*/  UISETP.NE.AND UP0, UPT, UR5, 0x1a, UPT ;  /* 0x0000001a0500788c */ /* 0x000fe4000bf05270 */
[----:B------:R-:W-:Y:S02]  /*1ef0*/  USHF.L.U32 UR34, UR7, 0x5, URZ ;  /* 0x0000000507227899 */ /* 0x000fe400080006ff */
[----:B------:R-:W-:Y:S02]  /*1f00*/  USEL UR9, URZ, 0x1, UP0 ;  /* 0x00000001ff097887 */ /* 0x000fe40008000000 */
[----:B------:R-:W-:-:S02]  /*1f10*/  USEL UR5, UR5, URZ, UP0 ;  /* 0x000000ff05057287 */ /* 0x000fc40008000000 */
[----:B------:R-:W-:Y:S02]  /*1f20*/  UIADD3 UR14, UP0, UPT, UR28, 0x180, URZ ;  /* 0x000001801c0e7890 */ /* 0x000fe4000ff1e0ff */
[----:B------:R-:W-:Y:S01]  /*1f30*/  ULEA UR8, UR5, UR6, 0x3 ;  /* 0x0000000605087291 */ /* 0x000fe2000f8e18ff */
[----:B------:R-:W-:Y:S01]  /*1f40*/  LOP3.LUT R12, R12, UR9, RZ, 0x3c, !PT ;  /* 0x000000090c0c7c12 */ /* 0x000fe2000f8e3cff */
[----:B------:R-:W-:Y:S02]  /*1f50*/  ULEA UR4, UR4, UR24, 0xb ;  /* 0x0000001804047291 */ /* 0x000fe4000f8e58ff */
[----:B------:R-:W-:Y:S01]  /*1f60*/  UIADD3 UR7, UPT, UPT, UR7, 0x1, URZ ;  /* 0x0000000107077890 */ /* 0x000fe2000fffe0ff */
[----:B--2---:R-:W-:Y:S01]  /*1f70*/  SHF.L.U32 R0, R12, 0x1f, RZ ;  /* 0x0000001f0c007819 */ /* 0x004fe200000006ff */
[----:B------:R-:W-:Y:S02]  /*1f80*/  UIADD3 UR16, UP1, UPT, UR28, 0x80, URZ ;  /* 0x000000801c107890 */ /* 0x000fe4000ff3e0ff */
[----:B------:R-:W-:Y:S01]  /*1f90*/  UIADD3.X UR15, UPT, UPT, URZ, UR29, URZ, UP0, !UPT ;  /* 0x0000001dff0f7290 */ /* 0x000fe200087fe4ff */
[----:B------:R4:W1:Y:S01]  /*1fa0*/  SYNCS.PHASECHK.TRANS64.TRYWAIT P0, [UR8+0xd0], R0 ;  /* 0x0000d000ff0075a7 */ /* 0x0008620008001108 */
[----:B------:R-:W-:-:S02]  /*1fb0*/  ULEA UR4, UR4, UR6, 0x1 ;  /* 0x0000000604047291 */ /* 0x000fc4000f8e08ff */
[----:B------:R-:W-:Y:S02]  /*1fc0*/  UISETP.NE.AND UP0, UPT, UR7, UR21, UPT ;  /* 0x000000150700728c */ /* 0x000fe4000bf05270 */
[----:B------:R-:W-:Y:S02]  /*1fd0*/  UIADD3.X UR17, UPT, UPT, URZ, UR29, URZ, UP1, !UPT ;  /* 0x0000001dff117290 */ /* 0x000fe40008ffe4ff */
[----:B------:R-:W-:Y:S02]  /*1fe0*/  UIADD3 UR32, UPT, UPT, UR32, 0x3600, URZ ;  /* 0x0000360020207890 */ /* 0x000fe4000fffe0ff */
[----:B------:R-:W-:Y:S01]  /*1ff0*/  UIADD3 UR8, UPT, UPT, UR4, 0x1d600, URZ ;  /* 0x0001d60004087890 */ /* 0x000fe2000fffe0ff */
[----:B------:R-:W-:Y:S01]  /*2000*/  UMOV UR18, 0x0 ;  /* 0x0000000000127882 */ /* 0x000fe20000000000 */
[----:B------:R-:W-:Y:S01]  /*2010*/  UMOV UR19, 0x10000000 ;  /* 0x1000000000137882 */ /* 0x000fe20000000000 */
[----:B------:R-:W-:Y:S01]  /*2020*/  UMOV UR4, 0xff0000 ;  /* 0x00ff000000047882 */ /* 0x000fe20000000000 */
[----:B------:R-:W-:Y:S01]  /*2030*/  UMOV UR12, UR36 ;  /* 0x00000024000c7c82 */ /* 0x000fe20008000000 */
[----:B------:R-:W-:Y:S01]  /*2040*/  UMOV UR9, UR33 ;  /* 0x0000002100097c82 */ /* 0x000fe20008000000 */
[----:B------:R-:W-:Y:S01]  /*2050*/  UMOV UR10, UR34 ;  /* 0x00000022000a7c82 */ /* 0x000fe20008000000 */
[----:B------:R-:W-:Y:S01]  /*2060*/  UTMALDG.3D [UR32], [UR16], desc[UR18] ;  /* 0x00001220100075b4 */ /* 0x000fe20008011000 */
[----:B------:R-:W-:Y:S01]  /*2070*/  UMOV UR13, UR21 ;  /* 0x00000015000d7c82 */ /* 0x000fe20008000000 */
[----:B------:R2:W-:Y:S02]  /*2080*/  UTMALDG.3D.MULTICAST [UR8], [UR14], UR4, desc[UR18] ;  /* 0x000012080e0073b4 */ /* 0x0005e40008011804 */
[----:B--2---:R-:W-:Y:S01]  /*2090*/  UMOV UR4, UR5 ;  /* 0x0000000500047c82 */ /* 0x004fe20008000000 */
[----:B------:R-:W-:Y:S05]  /*20a0*/  BRA.U UP0, `(.L_x_32) ;  /* 0xfffffffd00487547 */ /* 0x000fea000b83ffff */
.L_x_26:
[----:B------:R-:W-:Y:S01]  /*20b0*/  ULEA UR4, UR5, UR6, 0x3 ;  /* 0x0000000605047291 */ /* 0x000fe2000f8e18ff */
[----:B--2-4-:R-:W-:Y:S01]  /*20c0*/  SHF.L.U32 R0, R12, 0x1f, RZ ;  /* 0x0000001f0c007819 */ /* 0x014fe200000006ff */
[----:B------:R-:W-:Y:S01]  /*20d0*/  @!P1 SYNCS.ARRIVE.TRANS64.A1T0 RZ, [UR6+0x1d8], RZ ;  /* 0x0001d8ffffff99a7 */ /* 0x000fe20008100006 */
[----:B------:R-:W-:-:S06]  /*20e0*/  UISETP.GT.AND UP0, UPT, UR41, UR40, UPT ;  /* 0x000000282900728c */ /* 0x000fcc000bf04270 */
[----:B-1-3--:R1:W2:Y:S03]  /*20f0*/  SYNCS.PHASECHK.TRANS64.TRYWAIT P0, [UR4+0xd0], R0 ;  /* 0x0000d000ff0075a7 */ /* 0x00a2a60008001104 */
[----:B------:R-:W-:Y:S05]  /*2100*/  BRA.U !UP0, `(.L_x_33) ;  /* 0x0000000108c47547 */ /* 0x000fea000b800000 */
[----:B------:R-:W-:Y:S01]  /*2110*/  UIADD3 UR26, UPT, UPT, UR43, UR13, URZ ;  /* 0x0000000d2b1a7290 */ /* 0x000fe2000fffe0ff */
[----:B------:R-:W-:-:S11]  /*2120*/  UMOV UR4, UR5 ;  /* 0x0000000500047c82 */ /* 0x000fd60008000000 */
.L_x_39:
[----:B------:R-:W-:Y:S01]  /*2130*/  ULEA UR17, UR4, UR6, 0x3 ;  /* 0x0000000604117291 */ /* 0x000fe2000f8e18ff */
[----:B--2---:R-:W-:Y:S01]  /*2140*/  @!P3 MOV R2, 0x2000 ;  /* 0x000020000002b802 */ /* 0x004fe20000000f00 */
[----:B--2-4-:R-:W-:Y:S10]  /*2150*/  @P0 BRA `(.L_x_34) ;  /* 0x00000000000c0947 */ /* 0x014ff40003800000 */
[----:B------:R-:W-:-:S04]  /*2160*/  SHF.L.U32 R3, R12, 0x1f, RZ ;  /* 0x0000001f0c037819 */ /* 0x000fc800000006ff */
[----:B------:R-:W2:Y:S02]  /*2170*/  SYNCS.PHASECHK.TRANS64.TRYWAIT P0, [UR17+0xd0], R3 ;  /* 0x0000d003ff0075a7 */ /* 0x000ea40008001111 */
[----:B--2---:R-:W-:Y:S05]  /*2180*/  @!P0 BRA `(.L_x_35) ;  /* 0x0000006400288947 */ /* 0x004fea0003800000 */
.L_x_34:
[----:B------:R2:W-:Y:S01]  /*2190*/  @!P3 SYNCS.ARRIVE.TRANS64 RZ, [UR17], R2 ;  /* 0x00000002ffffb9a7 */ /* 0x0005e20008000011 */
[----:B------:R-:W-:-:S04]  /*21a0*/  ULOP3.LUT UR5, UR25, 0x2, URZ, 0xfc, !UPT ;  /* 0x0000000219057892 */ /* 0x000fc8000f8efcff */
[----:B------:R-:W-:-:S09]  /*21b0*/  UISETP.NE.AND UP0, UPT, UR5, 0x2, UPT ;  /* 0x000000020500788c */ /* 0x000fd2000bf05270 */
[----:B------:R-:W-:Y:S05]  /*21c0*/  BRA.U UP0, `(.L_x_36) ;  /* 0x0000000100047547 */ /* 0x000fea000b800000 */
[----:B------:R-:W-:Y:S05]  /*21d0*/  BPT.TRAP 0x1 ;  /* 0x000000040000795c */ /* 0x000fea0000300000 */
.L_x_36:
[----:B------:R-:W-:Y:S04]  /*21e0*/  BSSY.RECONVERGENT B0, `(.L_x_37) ;  /* 0x0000003000007945 */ /* 0x000fe80003800200 */
[----:B------:R-:W-:Y:S05]  /*21f0*/  @P2 BRA `(.L_x_38) ;  /* 0x0000000000042947 */ /* 0x000fea0003800000 */
[----:B------:R-:W-:Y:S05]  /*2200*/  BPT.TRAP 0x1 ;  /* 0x000000040000795c */ /* 0x000fea0000300000 */
.L_x_38:
[----:B------:R-:W-:Y:S05]  /*2210*/  BSYNC.RECONVERGENT B0 ;  /* 0x0000000000007941 */ /* 0x000fea0003800200 */
.L_x_37:
[----:B------:R-:W-:Y:S02]  /*2220*/  UIADD3 UR5, UPT, UPT, UR4, 0x1, URZ ;  /* 0x0000000104057890 */ /* 0x000fe4000fffe0ff */
[----:B------:R-:W-:Y:S02]  /*2230*/  ULEA UR16, UR4, UR6, 0xc ;  /* 0x0000000604107291 */ /* 0x000fe4000f8e60ff */
[----:B------:R-:W-:Y:S02]  /*2240*/  UISETP.NE.AND UP0, UPT, UR5, 0x1a, UPT ;  /* 0x0000001a0500788c */ /* 0x000fe4000bf05270 */
[----:B------:R-:W-:Y:S02]  /*2250*/  ULEA UR4, UR4, UR24, 0xb ;  /* 0x0000001804047291 */ /* 0x000fe4000f8e58ff */
[----:B------:R-:W-:Y:S02]  /*2260*/  USEL UR8, URZ, 0x1, UP0 ;  /* 0x00000001ff087887 */ /* 0x000fe40008000000 */
[----:B------:R-:W-:-:S02]  /*2270*/  USEL UR5, UR5, URZ, UP0 ;  /* 0x000000ff05057287 */ /* 0x000fc40008000000 */
[----:B------:R-:W-:Y:S02]  /*2280*/  UIADD3 UR22, UP1, UPT, UR28, 0x80, URZ ;  /* 0x000000801c167890 */ /* 0x000fe4000ff3e0ff */
[----:B------:R-:W-:Y:S01]  /*2290*/  UIADD3 UR14, UP0, UPT, UR28, 0x180, URZ ;  /* 0x000001801c0e7890 */ /* 0x000fe2000ff1e0ff */
[----:B------:R-:W-:Y:S01]  /*22a0*/  LOP3.LUT R12, R12, UR8, RZ, 0x3c, !PT ;  /* 0x000000080c0c7c12 */ /* 0x000fe2000f8e3cff */
[----:B------:R-:W-:Y:S02]  /*22b0*/  ULEA UR4, UR4, UR6, 0x1 ;  /* 0x0000000604047291 */ /* 0x000fe4000f8e08ff */
[----:B------:R-:W-:Y:S01]  /*22c0*/  ULEA UR7, UR5, UR6, 0x3 ;  /* 0x0000000605077291 */ /* 0x000fe2000f8e18ff */
[----:B-1----:R-:W-:Y:S01]  /*22d0*/  SHF.L.U32 R0, R12, 0x1f, RZ ;  /* 0x0000001f0c007819 */ /* 0x002fe200000006ff */
[----:B------:R-:W-:Y:S02]  /*22e0*/  USHF.L.U32 UR18, UR13, 0x5, URZ ;  /* 0x000000050d127899 */ /* 0x000fe400080006ff */
[----:B------:R-:W-:-:S02]  /*22f0*/  UIADD3 UR16, UPT, UPT, UR16, 0x3600, URZ ;  /* 0x0000360010107890 */ /* 0x000fc4000fffe0ff */
[----:B------:R-:W-:Y:S02]  /*2300*/  UIADD3.X UR23, UPT, UPT, URZ, UR29, URZ, UP1, !UPT ;  /* 0x0000001dff177290 */ /* 0x000fe40008ffe4ff */
[----:B------:R-:W-:Y:S01]  /*2310*/  UIADD3 UR8, UPT, UPT, UR4, 0x1d600, URZ ;  /* 0x0001d60004087890 */ /* 0x000fe2000fffe0ff */
[----:B------:R3:W4:Y:S01]  /*2320*/  SYNCS.PHASECHK.TRANS64.TRYWAIT P0, [UR7+0xd0], R0 ;  /* 0x0000d000ff0075a7 */ /* 0x0007220008001107 */
[----:B------:R-:W-:Y:S01]  /*2330*/  UIADD3.X UR15, UPT, UPT, URZ, UR29, URZ, UP0, !UPT ;  /* 0x0000001dff0f7290 */ /* 0x000fe200087fe4ff */
[----:B------:R-:W-:Y:S01]  /*2340*/  UMOV UR30, 0x0 ;  /* 0x00000000001e7882 */ /* 0x000fe20000000000 */
[----:B------:R-:W-:Y:S01]  /*2350*/  UMOV UR31, 0x10000000 ;  /* 0x10000000001f7882 */ /* 0x000fe20000000000 */
[----:B------:R-:W-:Y:S01]  /*2360*/  UMOV UR19, UR35 ;  /* 0x0000002300137c82 */ /* 0x000fe20008000000 */
[----:B------:R-:W-:Y:S01]  /*2370*/  UMOV UR20, UR36 ;  /* 0x0000002400147c82 */ /* 0x000fe20008000000 */
[----:B------:R-:W-:Y:S01]  /*2380*/  UMOV UR7, 0xff0000 ;  /* 0x00ff000000077882 */ /* 0x000fe20000000000 */
[----:B------:R-:W-:Y:S01]  /*2390*/  UMOV UR12, UR36 ;  /* 0x00000024000c7c82 */ /* 0x000fe20008000000 */
[----:B------:R-:W-:Y:S01]  /*23a0*/  UMOV UR9, UR17 ;  /* 0x0000001100097c82 */ /* 0x000fe20008000000 */
[----:B------:R-:W-:Y:S01]  /*23b0*/  UMOV UR10, UR18 ;  /* 0x00000012000a7c82 */ /* 0x000fe20008000000 */
[----:B------:R3:W-:Y:S01]  /*23c0*/  UTMALDG.3D [UR16], [UR22], desc[UR30] ;  /* 0x00001e10160075b4 */ /* 0x0007e20008011000 */
[----:B------:R-:W-:Y:S01]  /*23d0*/  UIADD3 UR13, UPT, UPT, UR13, 0x1, URZ ;  /* 0x000000010d0d7890 */ /* 0x000fe2000fffe0ff */
[----:B------:R-:W-:-:S03]  /*23e0*/  UMOV UR4, UR5 ;  /* 0x0000000500047c82 */ /* 0x000fc60008000000 */
[----:B------:R-:W-:Y:S01]  /*23f0*/  UISETP.NE.AND UP0, UPT, UR13, UR26, UPT ;  /* 0x0000001a0d00728c */ /* 0x000fe2000bf05270 */
[----:B------:R3:W-:Y:S08]  /*2400*/  UTMALDG.3D.MULTICAST [UR8], [UR14], UR7, desc[UR30] ;  /* 0x00001e080e0073b4 */ /* 0x0007f00008011807 */
[----:B---3--:R-:W-:Y:S05]  /*2410*/  BRA.U UP0, `(.L_x_39) ;  /* 0xfffffffd00447547 */ /* 0x008fea000b83ffff */
.L_x_33:
[C---:B------:R-:W-:Y:S01]  /*2420*/  LEA R3, R11.reuse, UR6, 0x3 ;  /* 0x000000060b037c11 */ /* 0x040fe2000f8e18ff */
[----:B------:R-:W-:Y:S01]  /*2430*/  NOP ;  /* 0x0000000000007918 */ /* 0x000fe20000000000 */
[----:B-1----:R-:W-:Y:S02]  /*2440*/  SHF.L.U32 R0, R10, 0x1f, RZ ;  /* 0x0000001f0a007819 */ /* 0x002fe400000006ff */
[----:B------:R-:W-:Y:S02]  /*2450*/  LEA R4, R11, UR6, 0x4 ;  /* 0x000000060b047c11 */ /* 0x000fe4000f8e20ff */
[----:B--2-4-:R-:W1:Y:S02]  /*2460*/  SYNCS.PHASECHK.TRANS64.TRYWAIT P0, [R3+URZ+0x1e0], R0 ;  /* 0x0001e000030075a7 */ /* 0x014e6400080011ff */
[----:B-1----:R-:W-:Y:S05]  /*2470*/  @!P0 BRA `(.L_x_40) ;  /* 0x0000006000848947 */ /* 0x002fea0003800000 */
.L_x_148:
[----:B------:R-:W2:Y:S01]  /*2480*/  LDS.128 R4, [R4+0x270] ;  /* 0x0002700004047984 */ /* 0x000ea20000000c00 */
[----:B------:R-:W-:Y:S01]  /*2490*/  UISETP.GE.AND UP0, UPT, UR42, 0x1, UPT ;  /* 0x000000012a00788c */ /* 0x000fe2000bf06270 */
[----:B------:R-:W-:Y:S01]  /*24a0*/  @!PT LDS RZ, [RZ] ;  /* 0x00000000fffff984 */ /* 0x000fe20000000800 */
[----:B------:R-:W-:Y:S01]  /*24b0*/  @!PT LDS RZ, [RZ] ;  /* 0x00000000fffff984 */ /* 0x000fe20000000800 */
[----:B------:R-:W-:Y:S01]  /*24c0*/  @!PT LDS RZ, [RZ] ;  /* 0x00000000fffff984 */ /* 0x000fe20000000800 */
[----:B------:R-:W-:Y:S01]  /*24d0*/  @!PT LDS RZ, [RZ] ;  /* 0x00000000fffff984 */ /* 0x000fe20000000800 */
[----:B------:R3:W-:Y:S06]  /*24e0*/  MEMBAR.ALL.CTA ;  /* 0x0000000000007992 */ /* 0x0007ec0000008000 */
[----:B---3--:R-:W3:Y:S01]  /*24f0*/  FENCE.VIEW.ASYNC.S ;  /* 0x00000000000073c6 */ /* 0x008ee20000000000 */
[----:B--2---:R-:W-:-:S13]  /*2500*/  LOP3.LUT P0, RZ, R6, 0x1, RZ, 0xc0, !PT ;  /* 0x0000000106ff7812 */ /* 0x004fda000780c0ff */
[----:B---3--:R-:W-:Y:S01]  /*2510*/  VOTEU.ANY UP1, P0 ;  /* 0x0000000000ff7886 */ /* 0x008fe20000020100 */
[----:B------:R-:W-:-:S13]  /*2520*/  PLOP3.LUT P0, PT, PT, PT, UP1, 0x80, 0x8 ;  /* 0x000000000008781c */ /* 0x000fda0003f0f018 */
[----:B-1----:R-:W-:Y:S02]  /*2530*/  @P0 LOP3.LUT R0, R5, 0xffff, RZ, 0xc0, !PT ;  /* 0x0000ffff05000812 */ /* 0x002fe400078ec0ff */
[----:B------:R-:W-:Y:S02]  /*2540*/  @P0 MOV R2, R4 ;  /* 0x0000000400020202 */ /* 0x000fe40000000f00 */
[----:B------:R-:W-:Y:S01]  /*2550*/  @P0 R2UR UR7, R0 ;  /* 0x00000000000702ca */ /* 0x000fe200000e0000 */
[----:B------:R-:W-:Y:S01]  /*2560*/  VIADD R0, R3, 0x1f0 ;  /* 0x000001f003007836 */ /* 0x000fe20000000000 */
[----:B------:R-:W-:Y:S02]  /*2570*/  @P0 SHF.R.U32.HI R4, RZ, 0x10, R5 ;  /* 0x00000010ff040819 */ /* 0x000fe40000011605 */
[----:B------:R-:W-:Y:S02]  /*2580*/  @P0 R2UR UR8, R2 ;  /* 0x00000000020802ca */ /* 0x000fe400000e0000 */
[----:B------:R-:W-:-:S02]  /*2590*/  PRMT R0, RZ, 0x654, R0 ;  /* 0x00000654ff007816 */ /* 0x000fc40000000000 */
[----:B------:R-:W-:Y:S02]  /*25a0*/  @P0 R2UR UR4, R4 ;  /* 0x00000000040402ca */ /* 0x000fe400000e0000 */
[----:B------:R1:W-:Y:S03]  /*25b0*/  SYNCS.ARRIVE.TRANS64.RED.A1T0 RZ, [R0+URZ], RZ ;  /* 0x000000ff00ff79a7 */ /* 0x0003e600081004ff */
[----:B------:R-:W-:-:S04]  /*25c0*/  @UP1 UMOV UR27, UR7 ;  /* 0x00000007001b1c82 */ /* 0x000fc80008000000 */
[----:B------:R-:W-:-:S04]  /*25d0*/  @UP1 UMOV UR37, UR8 ;  /* 0x0000000800251c82 */ /* 0x000fc80008000000 */
[----:B------:R-:W-:Y:S01]  /*25e0*/  @UP1 UMOV UR36, UR4 ;  /* 0x0000000400241c82 */ /* 0x000fe20008000000 */
[----:B------:R-:W-:Y:S05]  /*25f0*/  BRA.U !UP0, `(.L_x_41) ;  /* 0x0000000108d47547 */ /* 0x000fea000b800000 */
[----:B------:R-:W2:Y:S01]  /*2600*/  LDCU.128 UR12, c[0x0][0xb10] ;  /* 0x00016200ff0c77ac */ /* 0x000ea20008000c00 */
[----:B------:R-:W3:Y:S01]  /*2610*/  LDCU UR26, c[0x0][0xb20] ;  /* 0x00016400ff1a77ac */ /* 0x000ee20008000800 */
[----:B------:R-:W4:Y:S01]  /*2620*/  LDCU UR20, c[0x0][0xb0c] ;  /* 0x00016180ff1477ac */ /* 0x000f220008000800 */
[----:B------:R-:W1:Y:S01]  /*2630*/  LDCU.64 UR10, c[0x0][0xb28] ;  /* 0x00016500ff0a77ac */ /* 0x000e620008000a00 */
[----:B------:R-:W-:Y:S02]  /*2640*/  UISETP.NE.AND UP3, UPT, UR42, 0x1, UPT ;  /* 0x000000012a00788c */ /* 0x000fe4000bf65270 */
[----:B--2---:R-:W-:Y:S02]  /*2650*/  UIMAD.WIDE.U32 UR16, UR38, UR15, URZ ;  /* 0x0000000f261072a5 */ /* 0x004fe4000f8e00ff */
[----:B------:R-:W-:Y:S02]  /*2660*/  UIMAD.WIDE.U32 UR8, UR39, UR12, URZ ;  /* 0x0000000c270872a5 */ /* 0x000fe4000f8e00ff */
[----:B------:R-:W-:-:S02]  /*2670*/  UISETP.NE.AND UP0, UPT, UR14, 0x1, UPT ;  /* 0x000000010e00788c */ /* 0x000fc4000bf05270 */
[----:B------:R-:W-:Y:S01]  /*2680*/  UIMAD.WIDE.U32 UR22, UR27, UR15, URZ ;  /* 0x0000000f1b1672a5 */ /* 0x000fe2000f8e00ff */
[----:B------:R-:W-:Y:S02]  /*2690*/  UMOV UR16, UR17 ;  /* 0x0000001100107c82 */ /* 0x000fe40008000000 */
[----:B------:R-:W-:Y:S01]  /*26a0*/  UMOV UR8, UR9 ;  /* 0x0000000900087c82 */ /* 0x000fe20008000000 */
[----:B---3--:R-:W-:Y:S02]  /*26b0*/  USHF.R.U32.HI UR16, URZ, UR26, UR16 ;  /* 0x0000001aff107299 */ /* 0x008fe40008011610 */
[----:B----4-:R-:W-:Y:S02]  /*26c0*/  UISETP.NE.AND UP2, UPT, UR20, 0x1, UPT ;  /* 0x000000011400788c */ /* 0x010fe4000bf45270 */
[----:B------:R-:W-:Y:S02]  /*26d0*/  USHF.R.U32.HI UR8, URZ, UR13, UR8 ;  /* 0x0000000dff087299 */ /* 0x000fe40008011608 */
[----:B------:R-:W-:-:S02]  /*26e0*/  USEL UR7, UR38, UR16, !UP0 ;  /* 0x0000001026077287 */ /* 0x000fc4000c000000 */
[----:B------:R-:W-:Y:S02]  /*26f0*/  USEL UR8, UR39, UR8, !UP2 ;  /* 0x0000000827087287 */ /* 0x000fe4000d000000 */
[----:B-1----:R-:W-:Y:S01]  /*2700*/  UIMAD.WIDE.U32 UR16, UR7, UR10, URZ ;  /* 0x0000000a071072a5 */ /* 0x002fe2000f8e00ff */
[----:B------:R-:W-:Y:S01]  /*2710*/  UMOV UR4, UR23 ;  /* 0x0000001700047c82 */ /* 0x000fe20008000000 */
[----:B------:R-:W-:Y:S02]  /*2720*/  UIMAD.WIDE.U32 UR18, UR37, UR12, URZ ;  /* 0x0000000c251272a5 */ /* 0x000fe4000f8e00ff */
[----:B------:R-:W-:-:S03]  /*2730*/  UIMAD.WIDE.U32 UR22, UR8, UR10, URZ ;  /* 0x0000000a081672a5 */ /* 0x000fc6000f8e00ff */
[----:B------:R-:W-:Y:S01]  /*2740*/  UMOV UR16, UR17 ;  /* 0x0000001100107c82 */ /* 0x000fe20008000000 */
[----:B------:R-:W-:Y:S02]  /*2750*/  USHF.R.U32.HI UR4, URZ, UR26, UR4 ;  /* 0x0000001aff047299 */ /* 0x000fe40008011604 */
[----:B------:R-:W-:Y:S01]  /*2760*/  @UP3 USHF.R.U32.HI UR7, URZ, UR11, UR16 ;  /* 0x0000000bff073299 */ /* 0x000fe20008011610 */
[----:B------:R-:W-:Y:S01]  /*2770*/  UMOV UR18, UR19 ;  /* 0x0000001300127c82 */ /* 0x000fe20008000000 */
[----:B------:R-:W-:Y:S01]  /*2780*/  UMOV UR22, UR23 ;  /* 0x0000001700167c82 */ /* 0x000fe20008000000 */
[----:B------:R-:W-:Y:S02]  /*2790*/  USHF.R.U32.HI UR13, URZ, UR13, UR18 ;  /* 0x0000000dff0d7299 */ /* 0x000fe40008011612 */
[----:B------:R-:W-:Y:S02]  /*27a0*/  USEL UR4, UR27, UR4, !UP0 ;  /* 0x000000041b047287 */ /* 0x000fe4000c000000 */
[----:B------:R-:W-:-:S02]  /*27b0*/  @UP3 USHF.R.U32.HI UR8, URZ, UR11, UR22 ;  /* 0x0000000bff083299 */ /* 0x000fc40008011616 */
[----:B------:R-:W-:Y:S02]  /*27c0*/  UIMAD UR9, UR42, UR7, URZ ;  /* 0x000000072a0972a4 */ /* 0x000fe4000f8e02ff */
[----:B------:R-:W-:Y:S02]  /*27d0*/  USEL UR7, UR37, UR13, !UP2 ;  /* 0x0000000d25077287 */ /* 0x000fe4000d000000 */
[----:B------:R-:W-:Y:S02]  /*27e0*/  UIMAD UR12, UR42, UR8, URZ ;  /* 0x000000082a0c72a4 */ /* 0x000fe4000f8e02ff */
[----:B------:R-:W-:Y:S02]  /*27f0*/  UISETP.GE.AND UP0, UPT, UR4, UR9, UPT ;  /* 0x000000090400728c */ /* 0x000fe4000bf06270 */
[----:B------:R-:W-:Y:S02]  /*2800*/  UIMAD.WIDE.U32 UR16, UR4, UR10, URZ ;  /* 0x0000000a041072a5 */ /* 0x000fe4000f8e00ff */
[----:B------:R-:W-:-:S02]  /*2810*/  UISETP.GE.OR UP0, UPT, UR7, UR12, UP0 ;  /* 0x0000000c0700728c */ /* 0x000fc40008706670 */
[----:B------:R-:W-:Y:S02]  /*2820*/  UIMAD.WIDE.U32 UR12, UR7, UR10, URZ ;  /* 0x0000000a070c72a5 */ /* 0x000fe4000f8e00ff */
[----:B------:R-:W-:Y:S01]  /*2830*/  UIADD3 UR15, UPT, UPT, -UR4, URZ, URZ ;  /* 0x000000ff040f7290 */ /* 0x000fe2000fffe1ff */
[----:B------:R-:W-:Y:S01]  /*2840*/  UMOV UR10, UR17 ;  /* 0x00000011000a7c82 */ /* 0x000fe20008000000 */
[----:B------:R-:W-:Y:S02]  /*2850*/  UIADD3 UR12, UPT, UPT, -UR7, URZ, URZ ;  /* 0x000000ff070c7290 */ /* 0x000fe4000fffe1ff */
[----:B------:R-:W-:-:S03]  /*2860*/  USHF.R.U32.HI UR10, URZ, UR11, UR10 ;  /* 0x0000000bff0a7299 */ /* 0x000fc6000801160a */
[----:B------:R-:W-:Y:S01]  /*2870*/  @!UP0 UMOV UR9, UR13 ;  /* 0x0000000d00098c82 */ /* 0x000fe20008000000 */
[----:B------:R-:W-:Y:S02]  /*2880*/  UIMAD UR15, UR14, UR15, UR27 ;  /* 0x0000000f0e0f72a4 */ /* 0x000fe4000f8e021b */
[----:B------:R-:W-:Y:S02]  /*2890*/  USEL UR10, UR4, UR10, !UP3 ;  /* 0x0000000a040a7287 */ /* 0x000fe4000d800000 */
[----:B------:R-:W-:Y:S02]  /*28a0*/  @!UP0 USHF.R.U32.HI UR9, URZ, UR11, UR9 ;  /* 0x0000000bff098299 */ /* 0x000fe40008011609 */
[----:B------:R-:W-:Y:S02]  /*28b0*/  UIADD3 UR11, UPT, UPT, -UR10, URZ, URZ ;  /* 0x000000ff0a0b7290 */ /* 0x000fe4000fffe1ff */
[----:B------:R-:W-:Y:S02]  /*28c0*/  @!UP0 USEL UR9, UR7, UR9, !UP3 ;  /* 0x0000000907098287 */ /* 0x000fe4000d800000 */
[----:B------:R-:W-:-:S02]  /*28d0*/  UIMAD UR11, UR42, UR11, UR4 ;  /* 0x0000000b2a0b72a4 */ /* 0x000fc4000f8e0204 */
[----:B------:R-:W-:Y:S02]  /*28e0*/  @!UP0 UIADD3 UR10, UPT, UPT, UR10, -UR9, URZ ;  /* 0x800000090a0a8290 */ /* 0x000fe4000fffe0ff */
[----:B------:R-:W-:Y:S02]  /*28f0*/  @!UP0 UIMAD UR9, UR11, UR8, UR9 ;  /* 0x000000080b0982a4 */ /* 0x000fe4000f8e0209 */
[----:B------:R-:W-:Y:S02]  /*2900*/  @!UP0 UIMAD UR4, UR42, UR10, UR7 ;  /* 0x0000000a2a0482a4 */ /* 0x000fe4000f8e0207 */
[----:B------:R-:W-:Y:S02]  /*2910*/  UIMAD UR8, UR20, UR12, UR37 ;  /* 0x0000000c140872a4 */ /* 0x000fe4000f8e0225 */
[----:B------:R-:W-:Y:S01]  /*2920*/  UIMAD UR27, UR4, UR14, UR15 ;  /* 0x0000000e041b72a4 */ /* 0x000fe2000f8e020f */
[----:B------:R-:W-:Y:S02]  /*2930*/  @!UP0 UMOV UR7, UR9 ;  /* 0x0000000900078c82 */ /* 0x000fe40008000000 */
[----:B------:R-:W-:-:S12]  /*2940*/  UIMAD UR37, UR7, UR20, UR8 ;  /* 0x00000014072572a4 */ /* 0x000fd8000f8e0208 */
.L_x_41:
[----:B------:R-:W2:Y:S02]  /*2950*/  LDCU UR4, c[0x0][0xb30] ;  /* 0x00016600ff0477ac */ /* 0x000ea40008000800 */
[----:B--2---:R-:W-:-:S09]  /*2960*/  UISETP.NE.AND UP0, UPT, UR4, 0x1, UPT ;  /* 0x000000010400788c */ /* 0x004fd2000bf05270 */
[----:B------:R-:W-:Y:S05]  /*2970*/  BRA.U UP0, `(.L_x_42) ;  /* 0x0000000100447547 */ /* 0x000fea000b800000 */
[----:B------:R-:W2:Y:S01]  /*2980*/  LDCU.128 UR12, c[0x0][0xb10] ;  /* 0x00016200ff0c77ac */ /* 0x000ea20008000c00 */
[----:B------:R-:W3:Y:S01]  /*2990*/  LDCU UR16, c[0x0][0xb0c] ;  /* 0x00016180ff1077ac */ /* 0x000ee20008000800 */
[----:B------:R-:W4:Y:S01]  /*29a0*/  LDCU UR17, c[0x0][0xb20] ;  /* 0x00016400ff1177ac */ /* 0x000f220008000800 */
[----:B--2---:R-:W-:Y:S02]  /*29b0*/  UIMAD.WIDE.U32 UR10, UR37, UR12, URZ ;  /* 0x0000000c250a72a5 */ /* 0x004fe4000f8e00ff */
[----:B------:R-:W-:Y:S02]  /*29c0*/  UIMAD.WIDE.U32 UR8, UR27, UR15, URZ ;  /* 0x0000000f1b0872a5 */ /* 0x000fe4000f8e00ff */
[----:B---3--:R-:W-:Y:S02]  /*29d0*/  UISETP.NE.AND UP2, UPT, UR16, 0x1, UPT ;  /* 0x000000011000788c */ /* 0x008fe4000bf45270 */
[----:B------:R-:W-:Y:S01]  /*29e0*/  UISETP.NE.AND UP0, UPT, UR14, 0x1, UPT ;  /* 0x000000010e00788c */ /* 0x000fe2000bf05270 */
[----:B------:R-:W-:-:S02]  /*29f0*/  UMOV UR7, UR11 ;  /* 0x0000000b00077c82 */ /* 0x000fc40008000000 */
[----:B------:R-:W-:Y:S01]  /*2a00*/  UMOV UR4, UR9 ;  /* 0x0000000900047c82 */ /* 0x000fe20008000000 */
[----:B------:R-:W-:Y:S02]  /*2a10*/  USHF.R.U32.HI UR7, URZ, UR13, UR7 ;  /* 0x0000000dff077299 */ /* 0x000fe40008011607 */
[----:B----4-:R-:W-:Y:S02]  /*2a20*/  USHF.R.U32.HI UR4, URZ, UR17, UR4 ;  /* 0x00000011ff047299 */ /* 0x010fe40008011604 */
[----:B------:R-:W-:Y:S02]  /*2a30*/  USEL UR7, UR37, UR7, !UP2 ;  /* 0x0000000725077287 */ /* 0x000fe4000d000000 */
[----:B------:R-:W-:-:S04]  /*2a40*/  USEL UR4, UR27, UR4, !UP0 ;  /* 0x000000041b047287 */ /* 0x000fc8000c000000 */
[----:B------:R-:W-:Y:S02]  /*2a50*/  UIADD3 UR8, UPT, UPT, UR7, -UR4, URZ ;  /* 0x8000000407087290 */ /* 0x000fe4000fffe0ff */
[----:B------:R-:W-:Y:S02]  /*2a60*/  UIADD3 UR4, UPT, UPT, -UR7, UR4, URZ ;  /* 0x0000000407047290 */ /* 0x000fe4000fffe1ff */
[----:B------:R-:W-:Y:S02]  /*2a70*/  UIMAD UR27, UR8, UR14, UR27 ;  /* 0x0000000e081b72a4 */ /* 0x000fe4000f8e021b */
[----:B------:R-:W-:-:S12]  /*2a80*/  UIMAD UR37, UR4, UR16, UR37 ;  /* 0x00000010042572a4 */ /* 0x000fd8000f8e0225 */
.L_x_42:
[----:B------:R-:W-:Y:S01]  /*2a90*/  VIADD R11, R11, 0x1 ;  /* 0x000000010b0b7836 */ /* 0x000fe20000000000 */
[----:B------:R-:W-:Y:S02]  /*2aa0*/  R2UR UR7, R48 ;  /* 0x00000000300772ca */ /* 0x000fe400000e0000 */
[----:B------:R-:W-:Y:S02]  /*2ab0*/  R2UR UR4, R47 ;  /* 0x000000002f0472ca */ /* 0x000fe400000e0000 */
[C---:B------:R-:W-:Y:S02]  /*2ac0*/  ISETP.NE.AND P0, PT, R11.reuse, 0x2, PT ;  /* 0x000000020b00780c */ /* 0x040fe40003f05270 */
[----:B------:R-:W-:Y:S02]  /*2ad0*/  PLOP3.LUT P1, PT, PT, PT, PT, 0x80, 0x8 ;  /* 0x000000000008781c */ /* 0x000fe40003f2f070 */
[----:B-1----:R-:W-:Y:S02]  /*2ae0*/  SEL R0, RZ, 0x1, P0 ;  /* 0x00000001ff007807 */ /* 0x002fe40000000000 */
[----:B------:R-:W-:-:S02]  /*2af0*/  SEL R11, R11, RZ, P0 ;  /* 0x000000ff0b0b7207 */ /* 0x000fc40000000000 */
[----:B------:R-:W-:Y:S01]  /*2b00*/  LOP3.LUT R10, R10, R0, RZ, 0x3c, !PT ;  /* 0x000000000a0a7212 */ /* 0x000fe200078e3cff */
[----:B------:R-:W-:Y:S02]  /*2b10*/  UIADD3 UR26, UPT, UPT, UR37, UR7, URZ ;  /* 0x00000007251a7290 */ /* 0x000fe4000fffe0ff */
[----:B------:R-:W-:Y:S01]  /*2b20*/  UIADD3 UR30, UPT, UPT, UR27, UR4, URZ ;  /* 0x000000041b1e7290 */ /* 0x000fe2000fffe0ff */
[----:B------:R-:W-:Y:S11]  /*2b30*/  BRA.U UP1, `(.L_x_43) ;  /* 0xfffffff101347547 */ /* 0x000ff6000b83ffff */
[----:B------:R-:W-:Y:S01]  /*2b40*/  UIADD3 UR7, UPT, UPT, UR6, 0xd0, URZ ;  /* 0x000000d006077890 */ /* 0x000fe2000fffe0ff */
[----:B------:R-:W-:-:S03]  /*2b50*/  SHF.L.U32 R2, R12, 0x1f, RZ ;  /* 0x0000001f0c027819 */ /* 0x000fc600000006ff */
[----:B------:R-:W-:-:S09]  /*2b60*/  ULEA UR4, UR5, UR7, 0x3 ;  /* 0x0000000705047291 */ /* 0x000fd2000f8e18ff */
[----:B------:R-:W1:Y:S02]  /*2b70*/  SYNCS.PHASECHK.TRANS64.TRYWAIT P0, [UR4], R2 ;  /* 0x00000002ff0075a7 */ /* 0x000e640008001104 */
[----:B-1----:R-:W-:Y:S05]  /*2b80*/  @!P0 BRA `(.L_x_44) ;  /* 0x0000005800d48947 */ /* 0x002fea0003800000 */
.L_x_150:
[----:B------:R-:W-:-:S04]  /*2b90*/  UIADD3 UR4, UPT, UPT, UR5, 0x1, URZ ;  /* 0x0000000105047890 */ /* 0x000fc8000fffe0ff */
[----:B------:R-:W-:-:S04]  /*2ba0*/  UISETP.NE.AND UP0, UPT, UR4, 0x1a, UPT ;  /* 0x0000001a0400788c */ /* 0x000fc8000bf05270 */
[----:B------:R-:W-:Y:S02]  /*2bb0*/  USEL UR6, URZ, 0x1, UP0 ;  /* 0x00000001ff067887 */ /* 0x000fe40008000000 */
[----:B------:R-:W-:-:S04]  /*2bc0*/  USEL UR4, UR4, URZ, UP0 ;  /* 0x000000ff04047287 */ /* 0x000fc80008000000 */
[----:B------:R-:W-:Y:S01]  /*2bd0*/  ULEA UR5, UR4, UR7, 0x3 ;  /* 0x0000000704057291 */ /* 0x000fe2000f8e18ff */
[----:B-1----:R-:W-:-:S04]  /*2be0*/  LOP3.LUT R2, R12, UR6, RZ, 0x3c, !PT ;  /* 0x000000060c027c12 */ /* 0x002fc8000f8e3cff */
[----:B------:R-:W-:-:S04]  /*2bf0*/  SHF.L.U32 R3, R2, 0x1f, RZ ;  /* 0x0000001f02037819 */ /* 0x000fc800000006ff */
[----:B------:R-:W1:Y:S02]  /*2c00*/  SYNCS.PHASECHK.TRANS64.TRYWAIT P0, [UR5], R3 ;  /* 0x00000003ff0075a7 */ /* 0x000e640008001105 */
[----:B-1----:R-:W-:Y:S05]  /*2c10*/  @!P0 BRA `(.L_x_45) ;  /* 0x0000005800c88947 */ /* 0x002fea0003800000 */
.L_x_152:
[----:B------:R-:W-:-:S04]  /*2c20*/  UIADD3 UR4, UPT, UPT, UR4, 0x1, URZ ;  /* 0x0000000104047890 */ /* 0x000fc8000fffe0ff */
[----:B------:R-:W-:-:S04]  /*2c30*/  UISETP.NE.AND UP0, UPT, UR4, 0x1a, UPT ;  /* 0x0000001a0400788c */ /* 0x000fc8000bf05270 */
[----:B------:R-:W-:Y:S02]  /*2c40*/  USEL UR6, URZ, 0x1, UP0 ;  /* 0x00000001ff067887 */ /* 0x000fe40008000000 */
[----:B------:R-:W-:-:S04]  /*2c50*/  USEL UR4, UR4, URZ, UP0 ;  /* 0x000000ff04047287 */ /* 0x000fc80008000000 */
[----:B------:R-:W-:Y:S01]  /*2c60*/  ULEA UR5, UR4, UR7, 0x3 ;  /* 0x0000000704057291 */ /* 0x000fe2000f8e18ff */
[----:B------:R-:W-:-:S04]  /*2c70*/  LOP3.LUT R2, R2, UR6, RZ, 0x3c, !PT ;  /* 0x0000000602027c12 */ /* 0x000fc8000f8e3cff */
[----:B-1----:R-:W-:-:S04]  /*2c80*/  SHF.L.U32 R3, R2, 0x1f, RZ ;  /* 0x0000001f02037819 */ /* 0x002fc800000006ff */
[----:B------:R-:W1:Y:S02]  /*2c90*/  SYNCS.PHASECHK.TRANS64.TRYWAIT P0, [UR5], R3 ;  /* 0x00000003ff0075a7 */ /* 0x000e640008001105 */
[----:B-1----:R-:W-:Y:S05]  /*2ca0*/  @!P0 BRA `(.L_x_46) ;  /* 0x0000005800bc8947 */ /* 0x002fea0003800000 */
.L_x_154:
        /* <DEDUP_REMOVED lines=9> */
.L_x_156:
        /* <DEDUP_REMOVED lines=9> */
.L_x_158:
        /* <DEDUP_REMOVED lines=9> */
.L_x_160:
        /* <DEDUP_REMOVED lines=9> */
.L_x_162:
        /* <DEDUP_REMOVED lines=9> */
.L_x_164:
        /* <DEDUP_REMOVED lines=9> */
.L_x_166:
        /* <DEDUP_REMOVED lines=9> */
.L_x_168:
        /* <DEDUP_REMOVED lines=9> */
.L_x_170:
        /* <DEDUP_REMOVED lines=9> */
.L_x_172:
        /* <DEDUP_REMOVED lines=9> */
.L_x_174:
        /* <DEDUP_REMOVED lines=9> */
.L_x_176:
        /* <DEDUP_REMOVED lines=9> */
.L_x_178:
        /* <DEDUP_REMOVED lines=9> */
.L_x_180:
        /* <DEDUP_REMOVED lines=9> */
.L_x_182:
        /* <DEDUP_REMOVED lines=9> */
.L_x_184:
        /* <DEDUP_REMOVED lines=9> */
.L_x_186:
        /* <DEDUP_REMOVED lines=9> */
.L_x_188:
        /* <DEDUP_REMOVED lines=9> */
.L_x_190:
        /* <DEDUP_REMOVED lines=9> */
.L_x_192:
        /* <DEDUP_REMOVED lines=9> */
.L_x_194:
        /* <DEDUP_REMOVED lines=9> */
.L_x_196:
        /* <DEDUP_REMOVED lines=9> */
.L_x_198:
[----:B------:R-:W-:-:S04]  /*3910*/  UIADD3 UR4, UPT, UPT, UR4, 0x1, URZ ;  /* 0x0000000104047890 */ /* 0x000fc8000fffe0ff */
[----:B------:R-:W-:-:S04]  /*3920*/  UISETP.NE.AND UP0, UPT, UR4, 0x1a, UPT ;  /* 0x0000001a0400788c */ /* 0x000fc8000bf05270 */
[----:B------:R-:W-:Y:S02]  /*3930*/  USEL UR5, URZ, 0x1, UP0 ;  /* 0x00000001ff057887 */ /* 0x000fe40008000000 */
[----:B------:R-:W-:-:S04]  /*3940*/  USEL UR4, UR4, URZ, UP0 ;  /* 0x000000ff04047287 */ /* 0x000fc80008000000 */
[----:B------:R-:W-:Y:S01]  /*3950*/  ULEA UR4, UR4, UR7, 0x3 ;  /* 0x0000000704047291 */ /* 0x000fe2000f8e18ff */
[----:B------:R-:W-:-:S04]  /*3960*/  LOP3.LUT R2, R2, UR5, RZ, 0x3c, !PT ;  /* 0x0000000502027c12 */ /* 0x000fc8000f8e3cff */
[----:B------:R-:W-:Y:S01]  /*3970*/  SHF.L.U32 R2, R2, 0x1f, RZ ;  /* 0x0000001f02027819 */ /* 0x000fe200000006ff */
[----:B-1----:R-:W-:-:S07]  /*3980*/  IMAD.U32 R0, RZ, RZ, UR4 ;  /* 0x00000004ff007e24 */ /* 0x002fce000f8e00ff */
.L_x_69:
[----:B-1----:R1:W2:Y:S02]  /*3990*/  SYNCS.PHASECHK.TRANS64.TRYWAIT P0, [R0+URZ], R2 ;  /* 0x00000002000075a7 */ /* 0x0022a400080011ff */
[----:B--2---:R-:W-:Y:S05]  /*39a0*/  @!P0 NANOSLEEP.SYNCS 0x989680 ;  /* 0x009896800000895d */ /* 0x004fea0003900000 */
[----:B------:R-:W2:Y:S02]  /*39b0*/  @!P0 SYNCS.PHASECHK.TRANS64 P0, [R0+URZ], R2 ;  /* 0x00000002000085a7 */ /* 0x000ea400080010ff */
[----:B--2---:R-:W-:Y:S05]  /*39c0*/  @P0 EXIT ;  /* 0x000000000000094d */ /* 0x004fea0003800000 */
[----:B------:R-:W-:Y:S05]  /*39d0*/  BRA `(.L_x_69) ;  /* 0xfffffffc00ec7947 */ /* 0x000fea000383ffff */
.L_x_23:
[----:B------:R-:W-:-:S04]  /*39e0*/  UISETP.NE.AND UP0, UPT, UR54, URZ, UPT ;  /* 0x000000ff3600728c */ /* 0x000fc8000bf05270 */
[----:B------:R-:W-:-:S09]  /*39f0*/  UISETP.NE.OR UP0, UPT, UR18, 0x1, UP0 ;  /* 0x000000011200788c */ /* 0x000fd20008705670 */
[----:B------:R-:W-:Y:S05]  /*3a00*/  BRA.U UP0, `(.L_x_70) ;  /* 0x0000000500487547 */ /* 0x000fea000b800000 */
[----:B------:R-:W-:Y:S01]  /*3a10*/  ISETP.GE.U32.AND P2, PT, R0, 0x8, PT ;  /* 0x000000080000780c */ /* 0x000fe20003f46070 */
[----:B------:R-:W-:Y:S01]  /*3a20*/  IMAD.MOV.U32 R12, RZ, RZ, 0x1 ;  /* 0x00000001ff0c7424 */ /* 0x000fe200078e00ff */
[----:B------:R-:W-:Y:S02]  /*3a30*/  CS2R R10, SRZ ;  /* 0x00000000000a7805 */ /* 0x000fe4000001ff00 */
[----:B------:R-:W-:Y:S01]  /*3a40*/  CS2R R8, SRZ ;  /* 0x0000000000087805 */ /* 0x000fe2000001ff00 */
[----:B------:R-:W-:Y:S01]  /*3a50*/  UMOV UR6, 0x400 ;  /* 0x0000040000067882 */ /* 0x000fe20000000000 */
[----:B------:R-:W-:Y:S01]  /*3a60*/  UMOV UR5, URZ ;  /* 0x000000ff00057c82 */ /* 0x000fe20008000000 */
[----:B------:R-:W-:-:S12]  /*3a70*/  ULEA UR6, UR54, UR6, 0x18 ;  /* 0x0000000636067291 */ /* 0x000fd8000f8ec0ff */
.L_x_74:
[----:B------:R-:W-:Y:S02]  /*3a80*/  LEA R2, R8, UR6, 0x3 ;  /* 0x0000000608027c11 */ /* 0x000fe4000f8e18ff */
[----:B------:R-:W-:-:S03]  /*3a90*/  SHF.L.U32 R4, R9, 0x1f, RZ ;  /* 0x0000001f09047819 */ /* 0x000fc600000006ff */
[----:B------:R-:W-:Y:S01]  /*3aa0*/  VIADD R5, R2, 0x250 ;  /* 0x0000025002057836 */ /* 0x000fe20000000000 */
[----:B------:R-:W2:Y:S02]  /*3ab0*/  SYNCS.PHASECHK.TRANS64.TRYWAIT P0, [R2+URZ+0x240], R4 ;  /* 0x00024004020075a7 */ /* 0x000ea400080011ff */
[----:B--2---:R-:W-:Y:S05]  /*3ac0*/  @!P0 BRA `(.L_x_71) ;  /* 0x00000054005c8947 */ /* 0x004fea0003800000 */
.L_x_199:
[----:B------:R-:W-:Y:S01]  /*3ad0*/  ULEA UR4, UR5, UR6, 0x3 ;  /* 0x0000000605047291 */ /* 0x000fe2000f8e18ff */
[----:B--2---:R-:W-:Y:S01]  /*3ae0*/  PRMT R2, RZ, 0x654, R5 ;  /* 0x00000654ff027816 */ /* 0x004fe20000000005 */
[----:B------:R-:W-:Y:S01]  /*3af0*/  @!P2 IMAD.MOV.U32 R4, RZ, RZ, 0x10 ;  /* 0x00000010ff04a424 */ /* 0x000fe200078e00ff */
[----:B------:R-:W-:Y:S01]  /*3b00*/  SHF.L.U32 R5, R12, 0x1f, RZ ;  /* 0x0000001f0c057819 */ /* 0x000fe200000006ff */
[----:B------:R-:W-:Y:S01]  /*3b10*/  UIADD3 UR7, UPT, UPT, UR4, 0x1e0, URZ ;  /* 0x000001e004077890 */ /* 0x000fe2000fffe0ff */
[----:B------:R2:W-:Y:S05]  /*3b20*/  SYNCS.ARRIVE.TRANS64.RED.A1T0 RZ, [R2+URZ], RZ ;  /* 0x000000ff02ff79a7 */ /* 0x0005ea00081004ff */
[----:B------:R-:W-:Y:S01]  /*3b30*/  IMAD.U32 R6, RZ, RZ, UR7 ;  /* 0x00000007ff067e24 */ /* 0x000fe2000f8e00ff */
[----:B------:R-:W3:Y:S04]  /*3b40*/  SYNCS.PHASECHK.TRANS64.TRYWAIT P0, [UR4+0x1f0], R5 ;  /* 0x0001f005ff0075a7 */ /* 0x000ee80008001104 */
[----:B------:R-:W-:Y:S01]  /*3b50*/  PRMT R6, R0, 0x654, R6 ;  /* 0x0000065400067816 */ /* 0x000fe20000000006 */
[----:B--23--:R-:W-:Y:S06]  /*3b60*/  @!P0 BRA `(.L_x_72) ;  /* 0x0000005400488947 */ /* 0x00cfec0003800000 */
.L_x_201:
[----:B------:R-:W-:Y:S01]  /*3b70*/  ULEA UR8, UR5, UR6, 0x4 ;  /* 0x0000000605087291 */ /* 0x000fe2000f8e20ff */
[----:B------:R-:W-:Y:S01]  /*3b80*/  SEL R3, R6, R3, !P2 ;  /* 0x0000000306037207 */ /* 0x000fe20005000000 */
[----:B------:R-:W-:Y:S01]  /*3b90*/  UIADD3 UR9, UPT, UPT, UR4, 0x1e0, URZ ;  /* 0x000001e004097890 */ /* 0x000fe2000fffe0ff */
[----:B--2---:R-:W-:Y:S01]  /*3ba0*/  LEA R2, R11, UR6, 0x3 ;  /* 0x000000060b027c11 */ /* 0x004fe2000f8e18ff */
[----:B------:R-:W-:Y:S01]  /*3bb0*/  UIADD3 UR8, UPT, UPT, UR8, 0x270, URZ ;  /* 0x0000027008087890 */ /* 0x000fe2000fffe0ff */
[----:B------:R2:W-:Y:S01]  /*3bc0*/  @!P2 SYNCS.ARRIVE.TRANS64.RED RZ, [R3+URZ], R4 ;  /* 0x0000000403ffa9a7 */ /* 0x0005e200080004ff */
[----:B------:R-:W-:Y:S01]  /*3bd0*/  UIADD3 UR4, UPT, UPT, UR5, 0x1, URZ ;  /* 0x0000000105047890 */ /* 0x000fe2000fffe0ff */
[----:B------:R-:W-:-:S03]  /*3be0*/  VIADD R8, R8, 0x1 ;  /* 0x0000000108087836 */ /* 0x000fc60000000000 */
[----:B------:R-:W-:Y:S02]  /*3bf0*/  UISETP.NE.AND UP0, UPT, UR4, 0x2, UPT ;  /* 0x000000020400788c */ /* 0x000fe4000bf05270 */
[----:B------:R-:W-:Y:S01]  /*3c00*/  ISETP.NE.AND P0, PT, R8, 0x2, PT ;  /* 0x000000020800780c */ /* 0x000fe20003f05270 */
[----:B------:R-:W-:Y:S06]  /*3c10*/  UGETNEXTWORKID.BROADCAST [UR8], [UR9] ;  /* 0x00000000080073ca */ /* 0x000fec0008000100 */
[----:B------:R-:W-:Y:S02]  /*3c20*/  USEL UR7, URZ, 0x1, UP0 ;  /* 0x00000001ff077887 */ /* 0x000fe40008000000 */
[----:B------:R-:W-:-:S04]  /*3c30*/  USEL UR5, UR4, URZ, UP0 ;  /* 0x000000ff04057287 */ /* 0x000fc80008000000 */
[----:B------:R-:W-:Y:S02]  /*3c40*/  LOP3.LUT R12, R12, UR7, RZ, 0x3c, !PT ;  /* 0x000000070c0c7c12 */ /* 0x000fe4000f8e3cff */
[----:B--2---:R-:W-:-:S04]  /*3c50*/  SHF.L.U32 R4, R10, 0x1f, RZ ;  /* 0x0000001f0a047819 */ /* 0x004fc800000006ff */
[----:B------:R-:W2:Y:S02]  /*3c60*/  SYNCS.PHASECHK.TRANS64.TRYWAIT P1, [R2+URZ+0x1e0], R4 ;  /* 0x0001e004020075a7 */ /* 0x000ea400080211ff */
[----:B--2---:R-:W-:Y:S05]  /*3c70*/  @!P1 BRA `(.L_x_73) ;  /* 0x00000054001c9947 */ /* 0x004fea0003800000 */
.L_x_202:
[C---:B--2---:R-:W-:Y:S01]  /*3c80*/  LEA R4, R11.reuse, UR6, 0x4 ;  /* 0x000000060b047c11 */ /* 0x044fe2000f8e20ff */
[----:B------:R-:W-:Y:S01]  /*3c90*/  VIADD R2, R2, 0x1f0 ;  /* 0x000001f002027836 */ /* 0x000fe20000000000 */
[----:B------:R-:W-:Y:S01]  /*3ca0*/  SEL R8, R8, RZ, P0 ;  /* 0x000000ff08087207 */ /* 0x000fe20000000000 */
[----:B------:R-:W-:-:S03]  /*3cb0*/  VIADD R11, R11, 0x1 ;  /* 0x000000010b0b7836 */ /* 0x000fc60000000000 */
[----:B------:R-:W2:Y:S01]  /*3cc0*/  LDS.128 R4, [R4+0x270] ;  /* 0x0002700004047984 */ /* 0x000ea20000000c00 */
[----:B------:R-:W-:Y:S02]  /*3cd0*/  PRMT R2, RZ, 0x654, R2 ;  /* 0x00000654ff027816 */ /* 0x000fe40000000002 */
[C---:B------:R-:W-:Y:S01]  /*3ce0*/  ISETP.NE.AND P1, PT, R11.reuse, 0x2, PT ;  /* 0x000000020b00780c */ /* 0x040fe20003f25270 */
[----:B------:R-:W-:Y:S01]  /*3cf0*/  @!PT LDS RZ, [RZ] ;  /* 0x00000000fffff984 */ /* 0x000fe20000000800 */
[----:B------:R-:W-:Y:S01]  /*3d00*/  @!PT LDS RZ, [RZ] ;  /* 0x00000000fffff984 */ /* 0x000fe20000000800 */
[----:B------:R-:W-:Y:S01]  /*3d10*/  @!PT LDS RZ, [RZ] ;  /* 0x00000000fffff984 */ /* 0x000fe20000000800 */
[----:B------:R-:W-:Y:S01]  /*3d20*/  @!PT LDS RZ, [RZ] ;  /* 0x00000000fffff984 */ /* 0x000fe20000000800 */
[----:B------:R3:W-:Y:S06]  /*3d30*/  MEMBAR.ALL.CTA ;  /* 0x0000000000007992 */ /* 0x0007ec0000008000 */
[----:B---3--:R-:W3:Y:S01]  /*3d40*/  FENCE.VIEW.ASYNC.S ;  /* 0x00000000000073c6 */ /* 0x008ee20000000000 */
[----:B------:R-:W-:Y:S01]  /*3d50*/  SEL R11, R11, RZ, P1 ;  /* 0x000000ff0b0b7207 */ /* 0x000fe20000800000 */
[----:B---3--:R3:W-:Y:S01]  /*3d60*/  SYNCS.ARRIVE.TRANS64.RED.A1T0 RZ, [R2+URZ], RZ ;  /* 0x000000ff02ff79a7 */ /* 0x0087e200081004ff */
[----:B--2---:R-:W-:-:S02]  /*3d70*/  LOP3.LUT P3, RZ, R6, 0x1, RZ, 0xc0, !PT ;  /* 0x0000000106ff7812 */ /* 0x004fc4000786c0ff */
[----:B------:R-:W-:-:S04]  /*3d80*/  SEL R4, RZ, 0x1, P1 ;  /* 0x00000001ff047807 */ /* 0x000fc80000800000 */
[----:B------:R-:W-:Y:S02]  /*3d90*/  LOP3.LUT R10, R10, R4, RZ, 0x3c, !PT ;  /* 0x000000040a0a7212 */ /* 0x000fe400078e3cff */
[----:B---3--:R-:W-:-:S04]  /*3da0*/  SEL R2, RZ, 0x1, P0 ;  /* 0x00000001ff027807 */ /* 0x008fc80000000000 */
[----:B------:R-:W-:Y:S01]  /*3db0*/  LOP3.LUT R9, R9, R2, RZ, 0x3c, !PT ;  /* 0x0000000209097212 */ /* 0x000fe200078e3cff */
[----:B------:R-:W-:Y:S06]  /*3dc0*/  @P3 BRA `(.L_x_74) ;  /* 0xfffffffc002c3947 */ /* 0x000fec000383ffff */
[----:B------:R-:W-:Y:S01]  /*3dd0*/  ULEA UR4, UR5, UR6, 0x3 ;  /* 0x0000000605047291 */ /* 0x000fe2000f8e18ff */
[----:B------:R-:W-:-:S08]  /*3de0*/  SHF.L.U32 R2, R12, 0x1f, RZ ;  /* 0x0000001f0c027819 */ /* 0x000fd000000006ff */
[----:B------:R-:W2:Y:S02]  /*3df0*/  SYNCS.PHASECHK.TRANS64 P0, [UR4+0x1f0], R2 ;  /* 0x0001f002ff0075a7 */ /* 0x000ea40008001004 */
[----:B--2---:R-:W-:Y:S05]  /*3e00*/  @P0 BRA `(.L_x_75) ;  /* 0x0000000000080947 */ /* 0x004fea0003800000 */
[----:B------:R-:W2:Y:S02]  /*3e10*/  SYNCS.PHASECHK.TRANS64.TRYWAIT P0, [UR4+0x1f0], R2 ;  /* 0x0001f002ff0075a7 */ /* 0x000ea40008001104 */
[----:B--2---:R-:W-:Y:S05]  /*3e20*/  @!P0 BRA `(.L_x_76) ;  /* 0x0000005000c48947 */ /* 0x004fea0003800000 */
.L_x_75:
[----:B------:R-:W-:-:S04]  /*3e30*/  UIADD3 UR7, UPT, UPT, UR5, 0x1, URZ ;  /* 0x0000000105077890 */ /* 0x000fc8000fffe0ff */
[----:B------:R-:W-:-:S04]  /*3e40*/  UISETP.NE.AND UP0, UPT, UR7, 0x2, UPT ;  /* 0x000000020700788c */ /* 0x000fc8000bf05270 */
[----:B------:R-:W-:Y:S02]  /*3e50*/  USEL UR8, URZ, 0x1, UP0 ;  /* 0x00000001ff087887 */ /* 0x000fe40008000000 */
[----:B------:R-:W-:-:S04]  /*3e60*/  USEL UR7, UR7, URZ, UP0 ;  /* 0x000000ff07077287 */ /* 0x000fc80008000000 */
[----:B------:R-:W-:Y:S01]  /*3e70*/  ULEA UR7, UR7, UR6, 0x3 ;  /* 0x0000000607077291 */ /* 0x000fe2000f8e18ff */
[----:B--2---:R-:W-:-:S04]  /*3e80*/  LOP3.LUT R2, R12, UR8, RZ, 0x3c, !PT ;  /* 0x000000080c027c12 */ /* 0x004fc8000f8e3cff */
[----:B------:R-:W-:-:S04]  /*3e90*/  SHF.L.U32 R0, R2, 0x1f, RZ ;  /* 0x0000001f02007819 */ /* 0x000fc800000006ff */
[----:B------:R-:W2:Y:S02]  /*3ea0*/  SYNCS.PHASECHK.TRANS64 P0, [UR7+0x1f0], R0 ;  /* 0x0001f000ff0075a7 */ /* 0x000ea40008001007 */
[----:B-12---:R-:W-:Y:S05]  /*3eb0*/  @P0 EXIT ;  /* 0x000000000000094d */ /* 0x006fea0003800000 */
[----:B------:R-:W-:Y:S02]  /*3ec0*/  SHF.L.U32 R2, R2, 0x1f, RZ ;  /* 0x0000001f02027819 */ /* 0x000fe400000006ff */
[----:B------:R-:W-:-:S07]  /*3ed0*/  MOV R0, UR7 ;  /* 0x0000000700007c02 */ /* 0x000fce0008000f00 */
.L_x_77:
[----:B-1----:R1:W2:Y:S02]  /*3ee0*/  SYNCS.PHASECHK.TRANS64.TRYWAIT P0, [R0+URZ+0x1f0], R2 ;  /* 0x0001f002000075a7 */ /* 0x0022a400080011ff */
[----:B--2---:R-:W-:Y:S05]  /*3ef0*/  @!P0 NANOSLEEP.SYNCS 0x989680 ;  /* 0x009896800000895d */ /* 0x004fea0003900000 */
[----:B------:R-:W2:Y:S02]  /*3f00*/  @!P0 SYNCS.PHASECHK.TRANS64 P0, [R0+URZ+0x1f0], R2 ;  /* 0x0001f002000085a7 */ /* 0x000ea400080010ff */
[----:B--2---:R-:W-:Y:S05]  /*3f10*/  @P0 EXIT ;  /* 0x000000000000094d */ /* 0x004fea0003800000 */
[----:B------:R-:W-:Y:S05]  /*3f20*/  BRA `(.L_x_77) ;  /* 0xfffffffc00ec7947 */ /* 0x000fea000383ffff */
.L_x_70:
[----:B------:R-:W-:Y:S05]  /*3f30*/  BRA.U UP5, `(.L_x_78) ;  /* 0x0000000d059c7547 */ /* 0x000fea000b800000 */
[----:B------:R-:W-:Y:S01]  /*3f40*/  UMOV UR4, 0x40 ;  /* 0x0000004000047882 */ /* 0x000fe20000000000 */
[----:B------:R-:W-:Y:S01]  /*3f50*/  NOP ;  /* 0x0000000000007918 */ /* 0x000fe20000000000 */
[----:B------:R-:W-:Y:S01]  /*3f60*/  ULEA UR5, UR54, UR4, 0x18 ;  /* 0x0000000436057291 */ /* 0x000fe2000f8ec0ff */
[----:B------:R-:W-:Y:S02]  /*3f70*/  UMOV UR6, 0x400 ;  /* 0x0000040000067882 */ /* 0x000fe40000000000 */
[----:B------:R-:W-:-:S06]  /*3f80*/  ULEA UR6, UR54, UR6, 0x18 ;  /* 0x0000000636067291 */ /* 0x000fcc000f8ec0ff */
[----:B------:R-:W2:Y:S02]  /*3f90*/  LDS.U8 R0, [UR5+0x1c] ;  /* 0x00001c05ff007984 */ /* 0x000ea40008000000 */
[----:B--2---:R-:W-:-:S13]  /*3fa0*/  ISETP.NE.AND P0, PT, R0, RZ, PT ;  /* 0x000000ff0000720c */ /* 0x004fda0003f05270 */
[----:B------:R-:W-:Y:S05]  /*3fb0*/  @P0 BRA `(.L_x_79) ;  /* 0x0000000000580947 */ /* 0x000fea0003800000 */
[----:B------:R-:W-:-:S13]  /*3fc0*/  ELECT P0, URZ, PT ;  /* 0x0000000000ff782f */ /* 0x000fda0003800000 */
[----:B------:R-:W-:Y:S05]  /*3fd0*/  @!P0 BRA `(.L_x_80) ;  /* 0x0000000000608947 */ /* 0x000fea0003800000 */
[----:B------:R-:W-:Y:S01]  /*3fe0*/  UMOV UR4, 0x10 ;  /* 0x0000001000047882 */ /* 0x000fe20000000000 */
[----:B------:R-:W-:Y:S01]  /*3ff0*/  HFMA2 R0, -RZ, RZ, 0, 5.9604644775390625e-08 ;  /* 0x00000001ff007431 */ /* 0x000fe200000001ff */
[----:B------:R-:W-:-:S03]  /*4000*/  MOV R3, 0xffff ;  /* 0x0000ffff00037802 */ /* 0x000fc60000000f00 */
[----:B------:R-:W-:Y:S04]  /*4010*/  DEPBAR.LE SB2, 0x36 ;  /* 0x0000ad800000791a */ /* 0x000fe80000000000 */
[----:B------:R-:W2:Y:S02]  /*4020*/  UTCATOMSWS.FIND_AND_SET.ALIGN UP0, UR4, UR4 ;  /* 0x00000004000475e3 */ /* 0x000ea40008000800 */
[----:B--2---:R-:W-:Y:S01]  /*4030*/  MOV R4, UR4 ;  /* 0x0000000400047c02 */ /* 0x004fe20008000f00 */
[----:B------:R-:W-:Y:S06]  /*4040*/  BRA.U UP0, `(.L_x_81) ;  /* 0x0000000100187547 */ /* 0x000fec000b800000 */
.L_x_82:
[----:B------:R-:W-:Y:S05]  /*4050*/  NANOSLEEP 0x64 ;  /* 0x000000640000795d */ /* 0x000fea0003800000 */
[----:B------:R-:W-:-:S05]  /*4060*/  UMOV UR4, 0x10 ;  /* 0x0000001000047882 */ /* 0x000fca0000000000 */
[----:B------:R-:W-:Y:S04]  /*4070*/  DEPBAR.LE SB2, 0x36 ;  /* 0x0000ad800000791a */ /* 0x000fe80000000000 */
[----:B------:R-:W2:Y:S02]  /*4080*/  UTCATOMSWS.FIND_AND_SET.ALIGN UP0, UR4, UR4 ;  /* 0x00000004000475e3 */ /* 0x000ea40008000800 */
[----:B--2---:R-:W-:Y:S01]  /*4090*/  MOV R4, UR4 ;  /* 0x0000000400047c02 */ /* 0x004fe20008000f00 */
[----:B------:R-:W-:Y:S05]  /*40a0*/  BRA.U !UP0, `(.L_x_82) ;  /* 0xfffffffd08e87547 */ /* 0x000fea000b83ffff */
.L_x_81:
[-C--:B------:R-:W-:Y:S02]  /*40b0*/  SHF.L.U32 R3, R3, R4.reuse, RZ ;  /* 0x0000000403037219 */ /* 0x080fe400000006ff */
[----:B------:R-:W-:Y:S01]  /*40c0*/  SHF.L.U32 R0, R0, R4, RZ ;  /* 0x0000000400007219 */ /* 0x000fe200000006ff */
[----:B------:R-:W-:Y:S02]  /*40d0*/  IMAD.SHL.U32 R4, R4, 0x20, RZ ;  /* 0x0000002004047824 */ /* 0x000fe400078e00ff */
[----:B------:R2:W-:Y:S04]  /*40e0*/  ATOMS.OR RZ, [UR5+0x14], R3 ;  /* 0x00001403ffff798c */ /* 0x0005e8000b000005 */
[----:B------:R2:W-:Y:S04]  /*40f0*/  ATOMS.OR RZ, [UR5+0x18], R0 ;  /* 0x00001800ffff798c */ /* 0x0005e8000b000005 */
[----:B------:R2:W-:Y:S01]  /*4100*/  STS [UR6+0x290], R4 ;  /* 0x00029004ff007988 */ /* 0x0005e20008000806 */
[----:B------:R-:W-:Y:S05]  /*4110*/  BRA `(.L_x_80) ;  /* 0x0000000000107947 */ /* 0x000fea0003800000 */
.L_x_79:
[----:B------:R-:W-:Y:S02]  /*4120*/  MOV R0, 0xffffffff ;  /* 0xffffffff00007802 */ /* 0x000fe40000000f00 */
[----:B------:R-:W-:-:S03]  /*4130*/  MOV R4, 0x4160 ;  /* 0x0000416000047802 */ /* 0x000fc60000000f00 */
[----:B------:R2:W-:Y:S04]  /*4140*/  STS [UR6+0x290], R0 ;  /* 0x00029000ff007988 */ /* 0x0005e80008000806 */
[----:B-12--5:R-:W-:Y:S05]  /*4150*/  CALL.REL.NOINC `($__internal_1_$__cuda_sm10x_tcgen05_guardrail_trap_phase_invalid_during_alloc) ;  /* 0x00000054009c7944 */ /* 0x026fea0003c00000 */
.L_x_80:
[----:B------:R-:W-:Y:S05]  /*4160*/  WARPSYNC.ALL ;  /* 0x0000000000007948 */ /* 0x000fea0003800000 */
[----:B------:R-:W3:Y:S01]  /*4170*/  S2UR UR4, SR_CgaCtaId ;  /* 0x00000000000479c3 */ /* 0x000ee20000008800 */
[----:B------:R-:W-:Y:S01]  /*4180*/  UMOV UR17, 0x400 ;  /* 0x0000040000117882 */ /* 0x000fe20000000000 */
[----:B------:R-:W-:-:S06]  /*4190*/  NOP ;  /* 0x0000000000007918 */ /* 0x000fcc0000000000 */
[----:B------:R-:W-:Y:S06]  /*41a0*/  BAR.ARV 0x6, 0xa0 ;  /* 0x0182800000007b1d */ /* 0x000fec0000002000 */
[----:B------:R-:W4:Y:S01]  /*41b0*/  LDCU UR5, c[0x0][0x38c] ;  /* 0x00007180ff0577ac */ /* 0x000f220008000800 */
[----:B------:R-:W-:Y:S01]  /*41c0*/  LOP3.LUT R2, R2, 0xffff, RZ, 0xc0, !PT ;  /* 0x0000ffff02027812 */ /* 0x000fe200078ec0ff */
[----:B------:R-:W-:Y:S01]  /*41d0*/  IMAD.MOV.U32 R11, RZ, RZ, 0x1 ;  /* 0x00000001ff0b7424 */ /* 0x000fe200078e00ff */
[----:B------:R-:W-:Y:S01]  /*41e0*/  CS2R R8, SRZ ;  /* 0x0000000000087805 */ /* 0x000fe2000001ff00 */
[----:B------:R-:W1:Y:S01]  /*41f0*/  LDCU UR8, c[0x0][0x38c] ;  /* 0x00007180ff0877ac */ /* 0x000e620008000800 */
[----:B------:R-:W-:Y:S01]  /*4200*/  R2UR UR19, R2 ;  /* 0x00000000021372ca */ /* 0x000fe200000e0000 */
[----:B------:R-:W-:Y:S01]  /*4210*/  IMAD.MOV.U32 R10, RZ, RZ, RZ ;  /* 0x000000ffff0a7224 */ /* 0x000fe200078e00ff */
[----:B------:R-:W-:Y:S01]  /*4220*/  UMOV UR22, URZ ;  /* 0x000000ff00167c82 */ /* 0x000fe20008000000 */
[----:B------:R-:W-:Y:S01]  /*4230*/  UMOV UR14, URZ ;  /* 0x000000ff000e7c82 */ /* 0x000fe20008000000 */
[----:B---3--:R-:W-:Y:S01]  /*4240*/  ULEA UR17, UR4, UR17, 0x18 ;  /* 0x0000001104117291 */ /* 0x008fe2000f8ec0ff */
[----:B------:R-:W-:Y:S01]  /*4250*/  UMOV UR26, 0x0 ;  /* 0x00000000001a7882 */ /* 0x000fe20000000000 */
[----:B------:R-:W-:-:S02]  /*4260*/  UMOV UR27, 0x4100010 ;  /* 0x04100010001b7882 */ /* 0x000fc40000000000 */
[----:B------:R-:W-:Y:S02]  /*4270*/  UIADD3 UR6, UPT, UPT, UR17, 0x3600, URZ ;  /* 0x0000360011067890 */ /* 0x000fe4000fffe0ff */
[----:B------:R-:W-:Y:S02]  /*4280*/  UIADD3 UR7, UPT, UPT, UR17, 0x1d600, URZ ;  /* 0x0001d60011077890 */ /* 0x000fe4000fffe0ff */
[----:B----4-:R-:W-:Y:S01]  /*4290*/  UIADD3 UR5, UPT, UPT, UR5, 0x1f, URZ ;  /* 0x0000001f05057890 */ /* 0x010fe2000fffe0ff */
[----:B--2---:R-:W2:Y:S01]  /*42a0*/  LDS R0, [UR17+0x290] ;  /* 0x00029011ff007984 */ /* 0x004ea20008000800 */
[----:B------:R-:W-:Y:S02]  /*42b0*/  USHF.R.U32.HI UR6, URZ, 0x4, UR6 ;  /* 0x00000004ff067899 */ /* 0x000fe40008011606 */
[----:B------:R-:W-:Y:S02]  /*42c0*/  USHF.R.S32.HI UR4, URZ, 0x1f, UR5 ;  /* 0x0000001fff047899 */ /* 0x000fe40008011405 */
[----:B------:R-:W-:-:S02]  /*42d0*/  ULOP3.LUT UR6, UR6, 0x3fff, URZ, 0xc0, !UPT ;  /* 0x00003fff06067892 */ /* 0x000fc4000f8ec0ff */
[----:B------:R-:W-:Y:S02]  /*42e0*/  ULEA.HI UR4, UR4, UR5, URZ, 0x5 ;  /* 0x0000000504047291 */ /* 0x000fe4000f8f28ff */
[----:B------:R-:W-:Y:S02]  /*42f0*/  USHF.R.U32.HI UR5, URZ, 0x4, UR7 ;  /* 0x00000004ff057899 */ /* 0x000fe40008011607 */
[----:B------:R-:W-:Y:S02]  /*4300*/  USHF.R.S32.HI UR28, URZ, 0x5, UR4 ;  /* 0x00000005ff1c7899 */ /* 0x000fe40008011404 */
[----:B------:R-:W-:Y:S02]  /*4310*/  ULOP3.LUT UR5, UR5, 0x3fff, URZ, 0xc0, !UPT ;  /* 0x00003fff05057892 */ /* 0x000fe4000f8ec0ff */
[----:B------:R-:W-:Y:S02]  /*4320*/  UISETP.LT.AND UP0, UPT, UR28, 0x1, UPT ;  /* 0x000000011c00788c */ /* 0x000fe4000bf01270 */
[----:B------:R-:W-:-:S02]  /*4330*/  ULOP3.LUT UR20, UR6, 0x10000, URZ, 0xfc, !UPT ;  /* 0x0001000006147892 */ /* 0x000fc4000f8efcff */
[----:B------:R-:W-:Y:S02]  /*4340*/  USEL UR29, UR28, 0x1, !UP0 ;  /* 0x000000011c1d7887 */ /* 0x000fe4000c000000 */
[----:B------:R-:W-:Y:S02]  /*4350*/  ULOP3.LUT UR21, UR5, 0x10000, URZ, 0xfc, !UPT ;  /* 0x0001000005157892 */ /* 0x000fe4000f8efcff */
[----:B------:R-:W-:Y:S02]  /*4360*/  UIADD3 UR29, UPT, UPT, -UR29, URZ, URZ ;  /* 0x000000ff1d1d7290 */ /* 0x000fe4000fffe1ff */
[----:B-1----:R-:W-:Y:S01]  /*4370*/  UISETP.GE.AND UP4, UPT, UR8, 0x1, UPT ;  /* 0x000000010800788c */ /* 0x002fe2000bf86270 */
[----:B------:R-:W-:Y:S01]  /*4380*/  UMOV UR24, 0x0 ;  /* 0x0000000000187882 */ /* 0x000fe20000000000 */
[----:B------:R-:W-:Y:S01]  /*4390*/  UMOV UR25, 0x4100010 ;  /* 0x0410001000197882 */ /* 0x000fe20000000000 */
[----:B--2---:R-:W-:-:S15]  /*43a0*/  R2UR UR30, R0 ;  /* 0x00000000001e72ca */ /* 0x004fde00000e0000 */
.L_x_89:
[----:B------:R-:W-:Y:S02]  /*43b0*/  LEA R0, R10, UR17, 0x3 ;  /* 0x000000110a007c11 */ /* 0x000fe4000f8e18ff */
[----:B------:R-:W-:Y:S02]  /*43c0*/  SHF.L.U32 R2, R9, 0x1f, RZ ;  /* 0x0000001f09027819 */ /* 0x000fe400000006ff */
[----:B------:R-:W-:Y:S01]  /*43d0*/  PLOP3.LUT P0, PT, PT, PT, UP4, 0x80, 0x8 ;  /* 0x000000000008781c */ /* 0x000fe20003f0f048 */
[----:B------:R-:W-:Y:S01]  /*43e0*/  VIADD R3, R0, 0x1f0 ;  /* 0x000001f000037836 */ /* 0x000fe20000000000 */
[----:B-1----:R-:W1:Y:S02]  /*43f0*/  SYNCS.PHASECHK.TRANS64.TRYWAIT P1, [R0+URZ+0x1e0], R2 ;  /* 0x0001e002000075a7 */ /* 0x002e6400080211ff */
[----:B-1-3--:R-:W-:Y:S09]  /*4400*/  @!P1 BRA `(.L_x_83) ;  /* 0x0000004c00649947 */ /* 0x00aff20003800000 */
.L_x_204:
[----:B------:R-:W-:Y:S01]  /*4410*/  LEA R4, R10, UR17, 0x4 ;  /* 0x000000110a047c11 */ /* 0x000fe2000f8e20ff */
[----:B------:R-:W-:Y:S01]  /*4420*/  @UP4 ULEA UR4, UR14, UR17, 0x3 ;  /* 0x000000110e044291 */ /* 0x000fe2000f8e18ff */
[----:B------:R-:W-:Y:S01]  /*4430*/  PLOP3.LUT P2, PT, PT, PT, PT, 0x80, 0x8 ;  /* 0x000000000008781c */ /* 0x000fe20003f4f070 */
[----:B------:R-:W-:Y:S01]  /*4440*/  ULEA UR23, UR22, UR17, 0x3 ;  /* 0x0000001116177291 */ /* 0x000fe2000f8e18ff */
[----:B------:R-:W-:Y:S02]  /*4450*/  PRMT R3, RZ, 0x654, R3 ;  /* 0x00000654ff037816 */ /* 0x000fe40000000003 */
[----:B------:R-:W2:Y:S01]  /*4460*/  LDS.128 R4, [R4+0x270] ;  /* 0x0002700004047984 */ /* 0x000ea20000000c00 */
[----:B-1----:R-:W-:Y:S02]  /*4470*/  @P0 SHF.L.U32 R2, R8, 0x1f, RZ ;  /* 0x0000001f08020819 */ /* 0x002fe400000006ff */
[----:B------:R-:W-:Y:S01]  /*4480*/  SHF.L.U32 R0, R11, 0x1f, RZ ;  /* 0x0000001f0b007819 */ /* 0x000fe200000006ff */
[----:B------:R-:W-:Y:S01]  /*4490*/  @!PT LDS RZ, [RZ] ;  /* 0x00000000fffff984 */ /* 0x000fe20000000800 */
[----:B------:R-:W-:Y:S01]  /*44a0*/  @!PT LDS RZ, [RZ] ;  /* 0x00000000fffff984 */ /* 0x000fe20000000800 */
[----:B------:R-:W-:Y:S01]  /*44b0*/  @!PT LDS RZ, [RZ] ;  /* 0x00000000fffff984 */ /* 0x000fe20000000800 */
[----:B------:R-:W-:Y:S01]  /*44c0*/  @!PT LDS RZ, [RZ] ;  /* 0x00000000fffff984 */ /* 0x000fe20000000800 */
[----:B------:R1:W-:Y:S06]  /*44d0*/  MEMBAR.ALL.CTA ;  /* 0x0000000000007992 */ /* 0x0003ec0000008000 */
[----:B-1----:R-:W1:Y:S02]  /*44e0*/  FENCE.VIEW.ASYNC.S ;  /* 0x00000000000073c6 */ /* 0x002e640000000000 */
[----:B-1----:R1:W-:Y:S01]  /*44f0*/  SYNCS.ARRIVE.TRANS64.RED.A1T0 RZ, [R3+URZ], RZ ;  /* 0x000000ff03ff79a7 */ /* 0x0023e200081004ff */
[----:B------:R1:W3:Y:S01]  /*4500*/  @P0 SYNCS.PHASECHK.TRANS64.TRYWAIT P2, [UR4], R2 ;  /* 0x00000002ff0005a7 */ /* 0x0002e20008041104 */
[----:B------:R-:W-:Y:S01]  /*4510*/  ULEA.HI UR4, UR22, UR22, URZ, 0x1 ;  /* 0x0000001616047291 */ /* 0x000fe2000f8f08ff */
[----:B--2---:R-:W-:-:S03]  /*4520*/  LOP3.LUT P1, RZ, R6, 0x1, RZ, 0xc0, !PT ;  /* 0x0000000106ff7812 */ /* 0x004fc6000782c0ff */
[----:B------:R-:W-:Y:S02]  /*4530*/  USHF.L.U32 UR18, UR4, 0x5, URZ ;  /* 0x0000000504127899 */ /* 0x000fe400080006ff */
[----:B------:R-:W-:Y:S02]  /*4540*/  ULOP3.LUT UR4, UR4, 0xffe, URZ, 0xc0, !UPT ;  /* 0x00000ffe04047892 */ /* 0x000fe4000f8ec0ff */
[----:B------:R-:W-:Y:S02]  /*4550*/  ULOP3.LUT UR18, UR18, 0xffffffc0, URZ, 0xc0, !UPT ;  /* 0xffffffc012127892 */ /* 0x000fe4000f8ec0ff */
[----:B------:R-:W-:Y:S02]  /*4560*/  UIADD3 UR4, UPT, UPT, -UR4, UR22, URZ ;  /* 0x0000001604047290 */ /* 0x000fe4000fffe1ff */
[----:B------:R-:W-:Y:S01]  /*4570*/  UIADD3 UR18, UPT, UPT, UR30, UR18, URZ ;  /* 0x000000121e127290 */ /* 0x000fe2000fffe0ff */
[----:B------:R-:W2:Y:S03]  /*4580*/  SYNCS.PHASECHK.TRANS64.TRYWAIT P0, [UR23+0x220], R0 ;  /* 0x00022000ff0075a7 */ /* 0x000ea60008001117 */
[----:B------:R-:W-:Y:S01]  /*4590*/  ULEA UR18, UR4, UR18, 0x14 ;  /* 0x0000001204127291 */ /* 0x000fe2000f8ea0ff */
[----:B-123--:R-:W-:Y:S11]  /*45a0*/  @!P0 BRA `(.L_x_84) ;  /* 0x0000004c00108947 */ /* 0x00eff60003800000 */
.L_x_206:
[----:B------:R-:W-:Y:S01]  /*45b0*/  IADD3 R10, PT, PT, R10, 0x1, RZ ;  /* 0x000000010a0a7810 */ /* 0x000fe20007ffe0ff */
[----:B------:R-:W-:Y:S06]  /*45c0*/  BRA.U !UP4, `(.L_x_85) ;  /* 0x000000010c987547 */ /* 0x000fec000b800000 */
[----:B------:R-:W-:Y:S01]  /*45d0*/  UPLOP3.LUT UP2, UPT, UPT, UPT, UPT, 0x40, 0x4 ;  /* 0x000000000004789c */ /* 0x000fe20003f4e870 */
[----:B------:R-:W-:Y:S01]  /*45e0*/  UMOV UR16, UR29 ;  /* 0x0000001d00107c82 */ /* 0x000fe20008000000 */
[----:B------:R-:W-:Y:S01]  /*45f0*/  UMOV UR15, UR28 ;  /* 0x0000001c000f7c82 */ /* 0x000fe20008000000 */
[----:B------:R-:W-:-:S08]  /*4600*/  UMOV UR6, UR14 ;  /* 0x0000000e00067c82 */ /* 0x000fd00008000000 */
.L_x_88:
[----:B------:R-:W-:Y:S02]  /*4610*/  UIADD3 UR16, UPT, UPT, UR16, 0x1, URZ ;  /* 0x0000000110107890 */ /* 0x000fe4000fffe0ff */
[----:B--2---:R-:W-:Y:S02]  /*4620*/  ULEA UR5, UR6, UR17, 0x3 ;  /* 0x0000001106057291 */ /* 0x004fe4000f8e18ff */
[----:B------:R-:W-:Y:S01]  /*4630*/  UISETP.NE.AND UP3, UPT, UR16, URZ, UPT ;  /* 0x000000ff1000728c */ /* 0x000fe2000bf65270 */
[----:B---3--:R-:W-:Y:S10]  /*4640*/  @P2 BRA `(.L_x_86) ;  /* 0x00000000000c2947 */ /* 0x008ff40003800000 */
[----:B-1----:R-:W-:Y:S04]  /*4650*/  SHF.L.U32 R2, R8, 0x1f, RZ ;  /* 0x0000001f08027819 */ /* 0x002fe800000006ff */
[----:B------:R-:W1:Y:S02]  /*4660*/  SYNCS.PHASECHK.TRANS64.TRYWAIT P0, [UR5], R2 ;  /* 0x00000002ff0075a7 */ /* 0x000e640008001105 */
[----:B-1----:R-:W-:Y:S05]  /*4670*/  @!P0 BRA `(.L_x_87) ;  /* 0x0000004800f48947 */ /* 0x002fea0003800000 */
.L_x_86:
[----:B------:R-:W-:Y:S01]  /*4680*/  UISETP.NE.AND UP0, UPT, UR15, 0x1, UPT ;  /* 0x000000010f00788c */ /* 0x000fe2000bf05270 */
[----:B------:R-:W-:Y:S01]  /*4690*/  PLOP3.LUT P2, PT, PT, PT, PT, 0x80, 0x8 ;  /* 0x000000000008781c */ /* 0x000fe20003f4f070 */
[----:B------:R-:W-:Y:S02]  /*46a0*/  UIADD3 UR4, UPT, UPT, UR6, 0x1, URZ ;  /* 0x0000000106047890 */ /* 0x000fe4000fffe0ff */
[----:B------:R-:W-:Y:S02]  /*46b0*/  ULEA UR12, UR6, UR21, 0x8 ;  /* 0x00000015060c7291 */ /* 0x000fe4000f8e40ff */
[----:B------:R-:W-:Y:S01]  /*46c0*/  UISETP.NE.AND UP1, UPT, UR4, 0x1a, UPT ;  /* 0x0000001a0400788c */ /* 0x000fe2000bf25270 */
[----:B------:R-:W-:Y:S01]  /*46d0*/  PLOP3.LUT P0, PT, PT, PT, UP0, 0x80, 0x8 ;  /* 0x000000000008781c */ /* 0x000fe20003f0f008 */
[----:B------:R-:W-:Y:S02]  /*46e0*/  UIADD3 UR10, UPT, UPT, UR12, 0x2, URZ ;  /* 0x000000020c0a7890 */ /* 0x000fe4000fffe0ff */
[----:B------:R-:W-:Y:S02]  /*46f0*/  USEL UR7, URZ, 0x1, UP1 ;  /* 0x00000001ff077887 */ /* 0x000fe40008800000 */
[----:B------:R-:W-:Y:S02]  /*4700*/  USEL UR14, UR4, URZ, UP1 ;  /* 0x000000ff040e7287 */ /* 0x000fe40008800000 */
[----:B------:R-:W-:Y:S02]  /*4710*/  UIADD3 UR15, UPT, UPT, UR15, -0x1, URZ ;  /* 0xffffffff0f0f7890 */ /* 0x000fe4000fffe0ff */
[----:B------:R-:W-:Y:S01]  /*4720*/  @UP0 ULEA UR4, UR14, UR17, 0x3 ;  /* 0x000000110e040291 */ /* 0x000fe2000f8e18ff */
[----:B------:R-:W-:Y:S01]  /*4730*/  LOP3.LUT R8, R8, UR7, RZ, 0x3c, !PT ;  /* 0x0000000708087c12 */ /* 0x000fe2000f8e3cff */
[----:B------:R-:W-:Y:S01]  /*4740*/  UIADD3 UR7, UPT, UPT, UR5, 0xd0, URZ ;  /* 0x000000d005077890 */ /* 0x000fe2000fffe0ff */
[----:B------:R-:W-:Y:S02]  /*4750*/  UMOV UR13, 0x80004020 ;  /* 0x80004020000d7882 */ /* 0x000fe40000000000 */
[----:B-1----:R-:W-:Y:S01]  /*4760*/  @P0 SHF.L.U32 R0, R8, 0x1f, RZ ;  /* 0x0000001f08000819 */ /* 0x002fe200000006ff */
[----:B------:R-:W-:Y:S01]  /*4770*/  UMOV UR5, 0x80004020 ;  /* 0x8000402000057882 */ /* 0x000fe20000000000 */
[----:B------:R-:W-:Y:S01]  /*4780*/  UMOV UR11, 0x80004020 ;  /* 0x80004020000b7882 */ /* 0x000fe20000000000 */
[----:B------:R-:W-:Y:S01]  /*4790*/  UMOV UR9, 0x80004020 ;  /* 0x8000402000097882 */ /* 0x000fe20000000000 */
[----:B------:R2:W3:Y:S01]  /*47a0*/  @P0 SYNCS.PHASECHK.TRANS64.TRYWAIT P2, [UR4], R0 ;  /* 0x00000000ff0005a7 */ /* 0x0004e20008041104 */
[----:B------:R-:W-:Y:S03]  /*47b0*/  ULEA UR4, UR6, UR20, 0x8 ;  /* 0x0000001406047291 */ /* 0x000fe6000f8e40ff */
[----:B------:R-:W-:Y:S01]  /*47c0*/  UMOV UR6, UR14 ;  /* 0x0000000e00067c82 */ /* 0x000fe20008000000 */
[----:B------:R-:W-:Y:S05]  /*47d0*/  UIADD3 UR8, UPT, UPT, UR4, 0x2, URZ ;  /* 0x0000000204087890 */ /* 0x000fea000fffe0ff */
[----:B------:R2:W-:Y:S01]  /*47e0*/  UTCHMMA gdesc[UR4], gdesc[UR12], tmem[UR18], tmem[UR26], idesc[UR27], UP2 ;  /* 0x00ff1a0c040075ea */ /* 0x0005e20009000012 */
[----:B------:R-:W-:Y:S03]  /*47f0*/  UPLOP3.LUT UP2, UPT, UPT, UPT, UPT, 0x80, 0x8 ;  /* 0x000000000008789c */ /* 0x000fe60003f4f070 */
[----:B------:R2:W-:Y:S01]  /*4800*/  UTCHMMA gdesc[UR8], gdesc[UR10], tmem[UR18], tmem[UR24], idesc[UR25], UPT ;  /* 0x00ff180a080075ea */ /* 0x0005e2000b800012 */
[----:B------:R2:W-:Y:S01]  /*4810*/  UTCBAR.MULTICAST [UR7], URZ, UR19 ;  /* 0x000000ff070073e9 */ /* 0x0005e20008000813 */
[----:B------:R-:W-:Y:S06]  /*4820*/  BRA.U UP3, `(.L_x_88) ;  /* 0xfffffffd03787547 */ /* 0x000fec000b83ffff */
.L_x_85:
[----:B--2---:R-:W-:Y:S01]  /*4830*/  UIADD3 UR4, UPT, UPT, UR22, 0x1, URZ ;  /* 0x0000000116047890 */ /* 0x004fe2000fffe0ff */
[C---:B------:R-:W-:Y:S01]  /*4840*/  ISETP.NE.AND P0, PT, R10.reuse, 0x2, PT ;  /* 0x000000020a00780c */ /* 0x040fe20003f05270 */
[----:B------:R-:W-:Y:S02]  /*4850*/  UIADD3 UR5, UPT, UPT, UR23, 0x200, URZ ;  /* 0x0000020017057890 */ /* 0x000fe4000fffe0ff */
[----:B------:R-:W-:Y:S01]  /*4860*/  UISETP.NE.AND UP0, UPT, UR4, 0x4, UPT ;  /* 0x000000040400788c */ /* 0x000fe2000bf05270 */
[----:B-1----:R-:W-:Y:S02]  /*4870*/  SEL R0, RZ, 0x1, P0 ;  /* 0x00000001ff007807 */ /* 0x002fe40000000000 */
[----:B------:R-:W-:Y:S01]  /*4880*/  SEL R10, R10, RZ, P0 ;  /* 0x000000ff0a0a7207 */ /* 0x000fe20000000000 */
[----:B------:R-:W-:Y:S01]  /*4890*/  USEL UR6, URZ, 0x1, UP0 ;  /* 0x00000001ff067887 */ /* 0x000fe20008000000 */
[----:B------:R-:W-:Y:S01]  /*48a0*/  LOP3.LUT R9, R9, R0, RZ, 0x3c, !PT ;  /* 0x0000000009097212 */ /* 0x000fe200078e3cff */
[----:B------:R-:W-:Y:S01]  /*48b0*/  USEL UR22, UR4, URZ, UP0 ;  /* 0x000000ff04167287 */ /* 0x000fe20008000000 */
[----:B------:R1:W-:Y:S03]  /*48c0*/  UTCBAR [UR5], URZ ;  /* 0x000000ff050073e9 */ /* 0x0003e600080000ff */
[----:B------:R-:W-:Y:S01]  /*48d0*/  LOP3.LUT R11, R11, UR6, RZ, 0x3c, !PT ;  /* 0x000000060b0b7c12 */ /* 0x000fe2000f8e3cff */
[----:B------:R-:W-:Y:S07]  /*48e0*/  @P1 BRA `(.L_x_89) ;  /* 0xfffffff800b01947 */ /* 0x000fee000383ffff */
[----:B------:R-:W2:Y:S01]  /*48f0*/  S2UR UR8, SR_CgaCtaId ;  /* 0x00000000000879c3 */ /* 0x000ea20000008800 */
[----:B------:R-:W-:Y:S01]  /*4900*/  ELECT P0, URZ, PT ;  /* 0x0000000000ff782f */ /* 0x000fe20003800000 */
[----:B------:R-:W-:Y:S01]  /*4910*/  IMAD.MOV.U32 R0, RZ, RZ, 0x1 ;  /* 0x00000001ff007424 */ /* 0x000fe200078e00ff */
[----:B------:R-:W-:Y:S01]  /*4920*/  UIADD3 UR17, UPT, UPT, UR17, 0x220, URZ ;  /* 0x0000022011117890 */ /* 0x000fe2000fffe0ff */
[----:B------:R-:W-:Y:S01]  /*4930*/  SHF.L.U32 R2, R11, 0x1f, RZ ;  /* 0x0000001f0b027819 */ /* 0x000fe200000006ff */
[----:B------:R-:W-:-:S03]  /*4940*/  UMOV UR4, 0x40 ;  /* 0x0000004000047882 */ /* 0x000fc60000000000 */
[----:B------:R-:W-:Y:S01]  /*4950*/  UVIRTCOUNT.DEALLOC.SMPOOL 0x80 ;  /* 0x000000800000784c */ /* 0x000fe20000000000 */
[----:B--2---:R-:W-:Y:S02]  /*4960*/  ULEA UR8, UR8, UR4, 0x18 ;  /* 0x0000000408087291 */ /* 0x004fe4000f8ec0ff */
[----:B------:R-:W-:-:S07]  /*4970*/  ULEA UR4, UR22, UR17, 0x3 ;  /* 0x0000001116047291 */ /* 0x000fce000f8e18ff */
[----:B------:R2:W-:Y:S02]  /*4980*/  @P0 STS.U8 [UR8+0x1c], R0 ;  /* 0x00001c00ff000988 */ /* 0x0005e40008000008 */
[----:B------:R-:W4:Y:S02]  /*4990*/  SYNCS.PHASECHK.TRANS64.TRYWAIT P0, [UR4], R2 ;  /* 0x00000002ff0075a7 */ /* 0x000f240008001104 */
[----:B--2-4-:R-:W-:Y:S05]  /*49a0*/  @!P0 BRA `(.L_x_90) ;  /* 0x0000004800408947 */ /* 0x014fea0003800000 */
.L_x_209:
[----:B------:R-:W-:-:S04]  /*49b0*/  UIADD3 UR4, UPT, UPT, UR22, 0x1, URZ ;  /* 0x0000000116047890 */ /* 0x000fc8000fffe0ff */
[----:B------:R-:W-:-:S04]  /*49c0*/  UISETP.NE.AND UP0, UPT, UR4, 0x4, UPT ;  /* 0x000000040400788c */ /* 0x000fc8000bf05270 */
[----:B------:R-:W-:Y:S02]  /*49d0*/  USEL UR6, URZ, 0x1, UP0 ;  /* 0x00000001ff067887 */ /* 0x000fe40008000000 */
[----:B------:R-:W-:-:S04]  /*49e0*/  USEL UR4, UR4, URZ, UP0 ;  /* 0x000000ff04047287 */ /* 0x000fc80008000000 */
[----:B-1----:R-:W-:Y:S01]  /*49f0*/  ULEA UR5, UR4, UR17, 0x3 ;  /* 0x0000001104057291 */ /* 0x002fe2000f8e18ff */
[----:B--2---:R-:W-:-:S04]  /*4a00*/  LOP3.LUT R2, R11, UR6, RZ, 0x3c, !PT ;  /* 0x000000060b027c12 */ /* 0x004fc8000f8e3cff */
[----:B------:R-:W-:-:S04]  /*4a10*/  SHF.L.U32 R3, R2, 0x1f, RZ ;  /* 0x0000001f02037819 */ /* 0x000fc800000006ff */
[----:B------:R-:W1:Y:S02]  /*4a20*/  SYNCS.PHASECHK.TRANS64.TRYWAIT P0, [UR5], R3 ;  /* 0x00000003ff0075a7 */ /* 0x000e640008001105 */
[----:B-1----:R-:W-:Y:S05]  /*4a30*/  @!P0 BRA `(.L_x_91) ;  /* 0x0000004800348947 */ /* 0x002fea0003800000 */
.L_x_211:
        /* <DEDUP_REMOVED lines=9> */
.L_x_213:
[----:B------:R-:W-:-:S04]  /*4ad0*/  UIADD3 UR4, UPT, UPT, UR4, 0x1, URZ ;  /* 0x0000000104047890 */ /* 0x000fc8000fffe0ff */
[----:B------:R-:W-:-:S04]  /*4ae0*/  UISETP.NE.AND UP0, UPT, UR4, 0x4, UPT ;  /* 0x000000040400788c */ /* 0x000fc8000bf05270 */
[----:B------:R-:W-:Y:S02]  /*4af0*/  USEL UR5, URZ, 0x1, UP0 ;  /* 0x00000001ff057887 */ /* 0x000fe40008000000 */
[----:B------:R-:W-:-:S04]  /*4b00*/  USEL UR4, UR4, URZ, UP0 ;  /* 0x000000ff04047287 */ /* 0x000fc80008000000 */
[----:B------:R-:W-:Y:S01]  /*4b10*/  ULEA UR4, UR4, UR17, 0x3 ;  /* 0x0000001104047291 */ /* 0x000fe2000f8e18ff */
[----:B------:R-:W-:-:S04]  /*4b20*/  LOP3.LUT R2, R2, UR5, RZ, 0x3c, !PT ;  /* 0x0000000502027c12 */ /* 0x000fc8000f8e3cff */
[----:B------:R-:W-:-:S04]  /*4b30*/  SHF.L.U32 R2, R2, 0x1f, RZ ;  /* 0x0000001f02027819 */ /* 0x000fc800000006ff */
[----:B------:R-:W2:Y:S02]  /*4b40*/  SYNCS.PHASECHK.TRANS64.TRYWAIT P0, [UR4], R2 ;  /* 0x00000002ff0075a7 */ /* 0x000ea40008001104 */
[----:B--2---:R-:W-:Y:S05]  /*4b50*/  @!P0 BRA `(.L_x_93) ;  /* 0x00000048001c8947 */ /* 0x004fea0003800000 */
.L_x_215:
[----:B------:R-:W-:Y:S01]  /*4b60*/  NOP ;  /* 0x0000000000007918 */ /* 0x000fe20000000000 */
[----:B-1----:R-:W1:Y:S01]  /*4b70*/  LDS R0, [UR8+0x14] ;  /* 0x00001408ff007984 */ /* 0x002e620008000800 */
[----:B------:R-:W-:Y:S01]  /*4b80*/  ULOP3.LUT UR4, UR30, 0xffff, URZ, 0xc0, !UPT ;  /* 0x0000ffff1e047892 */ /* 0x000fe2000f8ec0ff */
[----:B------:R-:W-:Y:S01]  /*4b90*/  UMOV UR5, 0xffff ;  /* 0x0000ffff00057882 */ /* 0x000fe20000000000 */
[----:B------:R-:W-:Y:S02]  /*4ba0*/  UMOV UR6, 0x1 ;  /* 0x0000000100067882 */ /* 0x000fe40000000000 */
[----:B------:R-:W-:-:S04]  /*4bb0*/  USHF.R.U32.HI UR4, URZ, 0x5, UR4 ;  /* 0x00000005ff047899 */ /* 0x000fc80008011604 */
[----:B------:R-:W-:Y:S02]  /*4bc0*/  USHF.L.U32 UR5, UR5, UR4, URZ ;  /* 0x0000000405057299 */ /* 0x000fe400080006ff */
[----:B------:R-:W-:-:S04]  /*4bd0*/  USHF.L.U32 UR4, UR6, UR4, URZ ;  /* 0x0000000406047299 */ /* 0x000fc800080006ff */
[----:B-1----:R-:W-:-:S04]  /*4be0*/  LOP3.LUT R0, R0, UR5, RZ, 0xc0, !PT ;  /* 0x0000000500007c12 */ /* 0x002fc8000f8ec0ff */
[----:B------:R-:W-:-:S13]  /*4bf0*/  ISETP.NE.AND P0, PT, R0, UR5, PT ;  /* 0x0000000500007c0c */ /* 0x000fda000bf05270 */
[----:B------:R-:W-:Y:S05]  /*4c00*/  @P0 BRA `(.L_x_94) ;  /* 0x0000000000580947 */ /* 0x000fea0003800000 */
[----:B------:R-:W1:Y:S02]  /*4c10*/  LDS R0, [UR8+0x18] ;  /* 0x00001808ff007984 */ /* 0x000e640008000800 */
[----:B-1----:R-:W-:-:S04]  /*4c20*/  LOP3.LUT R0, R0, UR4, RZ, 0xc0, !PT ;  /* 0x0000000400007c12 */ /* 0x002fc8000f8ec0ff */
[----:B------:R-:W-:-:S13]  /*4c30*/  ISETP.NE.AND P0, PT, R0, UR4, PT ;  /* 0x0000000400007c0c */ /* 0x000fda000bf05270 */
[----:B------:R-:W-:Y:S05]  /*4c40*/  @P0 BRA `(.L_x_95) ;  /* 0x00000000003c0947 */ /* 0x000fea0003800000 */
[----:B------:R-:W1:Y:S01]  /*4c50*/  S2R R2, SR_LANEID ;  /* 0x0000000000027919 */ /* 0x000e620000000000 */
[----:B------:R-:W-:-:S06]  /*4c60*/  ULOP3.LUT UR5, URZ, UR5, URZ, 0x33, !UPT ;  /* 0x00000005ff057292 */ /* 0x000fcc000f8e33ff */
[----:B------:R-:W-:-:S04]  /*4c70*/  IMAD.U32 R0, RZ, RZ, UR5 ;  /* 0x00000005ff007e24 */ /* 0x000fc8000f8e00ff */
[----:B------:R2:W4:Y:S02]  /*4c80*/  REDUX UR7, R0 ;  /* 0x00000000000773c4 */ /* 0x0005240000000000 */
[----:B------:R1:W-:Y:S01]  /*4c90*/  UTCATOMSWS.AND URZ, UR5 ;  /* 0x0000000500ff79e3 */ /* 0x0003e20008000000 */
[----:B--2---:R-:W-:Y:S01]  /*4ca0*/  LOP3.LUT R0, RZ, UR4, RZ, 0x33, !PT ;  /* 0x00000004ff007c12 */ /* 0x004fe2000f8e33ff */
[----:B------:R-:W-:Y:S02]  /*4cb0*/  VOTEU.ANY UR4, UPT, PT ;  /* 0x0000000000047886 */ /* 0x000fe400038e0100 */
[----:B------:R-:W-:Y:S02]  /*4cc0*/  UFLO.U32 UR4, UR4 ;  /* 0x00000004000472bd */ /* 0x000fe400080e0000 */
[----:B------:R-:W2:Y:S04]  /*4cd0*/  REDUX UR6, R0 ;  /* 0x00000000000673c4 */ /* 0x000ea80000000000 */
[----:B-1----:R-:W-:-:S02]  /*4ce0*/  ISETP.EQ.U32.AND P0, PT, R2, UR4, PT ;  /* 0x0000000402007c0c */ /* 0x002fc4000bf02070 */
[----:B----4-:R-:W-:-:S11]  /*4cf0*/  MOV R2, UR7 ;  /* 0x0000000700027c02 */ /* 0x010fd60008000f00 */
[----:B------:R1:W-:Y:S01]  /*4d00*/  @P0 ATOMS.AND RZ, [UR8+0x14], R2 ;  /* 0x00001402ffff098c */ /* 0x0003e2000a800008 */
[----:B--2---:R-:W-:-:S05]  /*4d10*/  IMAD.U32 R0, RZ, RZ, UR6 ;  /* 0x00000006ff007e24 */ /* 0x004fca000f8e00ff */
[----:B------:R1:W-:Y:S01]  /*4d20*/  @P0 ATOMS.AND RZ, [UR8+0x18], R0 ;  /* 0x00001800ffff098c */ /* 0x0003e2000a800008 */
[----:B------:R-:W-:Y:S05]  /*4d30*/  BRA `(.L_x_96) ;  /* 0x0000000000147947 */ /* 0x000fea0003800000 */
.L_x_95:
[----:B------:R-:W-:Y:S02]  /*4d40*/  MOV R2, 0x4d60 ;  /* 0x00004d6000027802 */ /* 0x000fe40000000f00 */
[----:B---3-5:R-:W-:Y:S05]  /*4d50*/  CALL.REL.NOINC `($__internal_0_$__cuda_sm10x_tcgen05_guardrail_trap_col_being_dealloced_not_returned_by_alloc) ;  /* 0x0000004800907944 */ /* 0x028fea0003c00000 */
[----:B------:R-:W-:Y:S05]  /*4d60*/  BRA `(.L_x_96) ;  /* 0x0000000000087947 */ /* 0x000fea0003800000 */
.L_x_94:
[----:B------:R-:W-:Y:S02]  /*4d70*/  MOV R2, 0x4d90 ;  /* 0x00004d9000027802 */ /* 0x000fe40000000f00 */
[----:B---3-5:R-:W-:Y:S05]  /*4d80*/  CALL.REL.NOINC `($__internal_2_$__cuda_sm10x_tcgen05_guardrail_trap_unallocated_columns_being_dealloced) ;  /* 0x00000048009c7944 */ /* 0x028fea0003c00000 */
.L_x_96:
[----:B------:R-:W-:Y:S01]  /*4d90*/  NOP ;  /* 0x0000000000007918 */ /* 0x000fe20000000000 */
[----:B------:R-:W-:Y:S05]  /*4da0*/  EXIT ;  /* 0x000000000000794d */ /* 0x000fea0003800000 */
.L_x_78:
[----:B------:R-:W-:-:S09]  /*4db0*/  UISETP.NE.OR UP0, UPT, UR18, 0x3, !UP3 ;  /* 0x000000031200788c */ /* 0x000fd2000df05670 */
[----:B------:R-:W-:Y:S05]  /*4dc0*/  BRA.U UP0, `(.L_x_97) ;  /* 0x0000001100247547 */ /* 0x000fea000b800000 */
[----:B------:R-:W2:Y:S01]  /*4dd0*/  LDCU.64 UR4, c[0x0][0x888] ;  /* 0x00011100ff0477ac */ /* 0x000ea20008000a00 */
[----:B------:R-:W3:Y:S01]  /*4de0*/  LDC.64 R12, c[0x0][0x348] ;  /* 0x0000d200ff0c7b82 */ /* 0x000ee20000000a00 */
[----:B------:R-:W-:Y:S02]  /*4df0*/  HFMA2 R9, -RZ, RZ, 0, 0 ;  /* 0x00000000ff097431 */ /* 0x000fe400000001ff */
[----:B------:R-:W-:Y:S01]  /*4e00*/  IMAD.MOV.U32 R11, RZ, RZ, 0x1 ;  /* 0x00000001ff0b7424 */ /* 0x000fe200078e00ff */
[----:B------:R-:W4:Y:S01]  /*4e10*/  LDCU UR37, c[0x0][0x370] ;  /* 0x00006e00ff2577ac */ /* 0x000f220008000800 */
[----:B------:R-:W-:Y:S01]  /*4e20*/  IMAD.MOV.U32 R10, RZ, RZ, RZ ;  /* 0x000000ffff0a7224 */ /* 0x000fe200078e00ff */
[----:B------:R-:W-:Y:S01]  /*4e30*/  MOV R3, 0x1000 ;  /* 0x0000100000037802 */ /* 0x000fe20000000f00 */
[----:B------:R-:W4:Y:S01]  /*4e40*/  LDCU.128 UR32, c[0x0][0xb10] ;  /* 0x00016200ff2077ac */ /* 0x000f220008000c00 */
[----:B------:R-:W1:Y:S01]  /*4e50*/  LDCU UR31, c[0x0][0x374] ;  /* 0x00006e80ff1f77ac */ /* 0x000e620008000800 */
[----:B------:R-:W1:Y:S01]  /*4e60*/  LDCU.64 UR28, c[0x0][0x890] ;  /* 0x00011200ff1c77ac */ /* 0x000e620008000a00 */
[----:B--2---:R-:W-:Y:S01]  /*4e70*/  UISETP.NE.U32.AND UP0, UPT, UR4, URZ, UPT ;  /* 0x000000ff0400728c */ /* 0x004fe2000bf05070 */
[----:B------:R-:W2:Y:S01]  /*4e80*/  LDCU UR15, c[0x0][0xb0c] ;  /* 0x00016180ff0f77ac */ /* 0x000ea20008000800 */
[----:B------:R-:W3:Y:S01]  /*4e90*/  LDCU UR41, c[0x0][0xb20] ;  /* 0x00016400ff2977ac */ /* 0x000ee20008000800 */
[----:B------:R-:W3:Y:S01]  /*4ea0*/  LDCU UR4, c[0x0][0xb30] ;  /* 0x00016600ff0477ac */ /* 0x000ee20008000800 */
[----:B----4-:R-:W-:-:S02]  /*4eb0*/  UIMAD.WIDE.U32 UR6, UR37, UR32, URZ ;  /* 0x00000020250672a5 */ /* 0x010fc4000f8e00ff */
[----:B-1----:R-:W-:Y:S02]  /*4ec0*/  UIMAD.WIDE.U32 UR8, UR31, UR35, URZ ;  /* 0x000000231f0872a5 */ /* 0x002fe4000f8e00ff */
[----:B------:R-:W-:Y:S02]  /*4ed0*/  UISETP.NE.U32.AND UP6, UPT, UR28, URZ, UPT ;  /* 0x000000ff1c00728c */ /* 0x000fe4000bfc5070 */
[----:B------:R-:W-:Y:S01]  /*4ee0*/  UISETP.NE.AND.EX UP5, UPT, UR5, URZ, UPT, UP0 ;  /* 0x000000ff0500728c */ /* 0x000fe2000bfa5300 */
[----:B------:R-:W-:Y:S01]  /*4ef0*/  UMOV UR24, 0x400 ;  /* 0x0000040000187882 */ /* 0x000fe20000000000 */
[----:B------:R-:W-:Y:S01]  /*4f00*/  UISETP.NE.AND UP0, UPT, UR42, 0x1, UPT ;  /* 0x000000012a00788c */ /* 0x000fe2000bf05270 */
[----:B------:R-:W-:Y:S01]  /*4f10*/  UMOV UR6, UR7 ;  /* 0x0000000700067c82 */ /* 0x000fe20008000000 */
[----:B------:R-:W-:Y:S01]  /*4f20*/  UMOV UR38, UR9 ;  /* 0x0000000900267c82 */ /* 0x000fe20008000000 */
[----:B------:R-:W-:Y:S02]  /*4f30*/  USEL UR40, URZ, 0x1, UP4 ;  /* 0x00000001ff287887 */ /* 0x000fe4000a000000 */
[----:B--2---:R-:W-:Y:S01]  /*4f40*/  UISETP.NE.AND UP0, UPT, UR15, 0x1, UPT ;  /* 0x000000010f00788c */ /* 0x004fe2000bf05270 */
[----:B------:R-:W-:Y:S01]  /*4f50*/  UMOV UR25, URZ ;  /* 0x000000ff00197c82 */ /* 0x000fe20008000000 */
[----:B------:R-:W-:-:S02]  /*4f60*/  UPLOP3.LUT UP4, UPT, UPT, UPT, UPT, 0x40, 0x4 ;  /* 0x000000000004789c */ /* 0x000fc40003f8e870 */
[----:B------:R-:W-:Y:S01]  /*4f70*/  UISETP.GE.AND UP2, UPT, UR42, 0x1, UPT ;  /* 0x000000012a00788c */ /* 0x000fe2000bf46270 */
[----:B------:R-:W1:Y:S01]  /*4f80*/  LDCU.64 UR16, c[0x0][0xb28] ;  /* 0x00016500ff1077ac */ /* 0x000e620008000a00 */
[----:B------:R-:W-:Y:S02]  /*4f90*/  ULEA UR24, UR54, UR24, 0x18 ;  /* 0x0000001836187291 */ /* 0x000fe4000f8ec0ff */
[----:B------:R-:W-:Y:S02]  /*4fa0*/  UISETP.NE.AND.EX UP6, UPT, UR29, URZ, UPT, UP6 ;  /* 0x000000ff1d00728c */ /* 0x000fe4000bfc5360 */
[----:B------:R-:W-:Y:S02]  /*4fb0*/  USHF.R.U32.HI UR39, URZ, UR33, UR6 ;  /* 0x00000021ff277299 */ /* 0x000fe40008011606 */
[----:B---3--:R-:W-:Y:S02]  /*4fc0*/  USHF.R.U32.HI UR38, URZ, UR41, UR38 ;  /* 0x00000029ff267299 */ /* 0x008fe40008011626 */
[----:B------:R-:W-:-:S02]  /*4fd0*/  UISETP.NE.AND UP0, UPT, UR34, 0x1, UPT ;  /* 0x000000012200788c */ /* 0x000fc4000bf05270 */
[----:B------:R-:W-:-:S11]  /*4fe0*/  UISETP.NE.AND UP3, UPT, UR4, 0x1, UPT ;  /* 0x000000010400788c */ /* 0x000fd6000bf65270 */
.L_x_106:
[C---:B------:R-:W-:Y:S02]  /*4ff0*/  LEA R8, R10.reuse, UR24, 0x3 ;  /* 0x000000180a087c11 */ /* 0x040fe4000f8e18ff */
[----:B------:R-:W-:Y:S02]  /*5000*/  SHF.L.U32 R0, R9, 0x1f, RZ ;  /* 0x0000001f09007819 */ /* 0x000fe400000006ff */
[----:B------:R-:W-:Y:S02]  /*5010*/  LEA R4, R10, UR24, 0x4 ;  /* 0x000000180a047c11 */ /* 0x000fe4000f8e20ff */
[----:B--2---:R-:W2:Y:S02]  /*5020*/  SYNCS.PHASECHK.TRANS64.TRYWAIT P0, [R8+URZ+0x1e0], R0 ;  /* 0x0001e000080075a7 */ /* 0x004ea400080011ff */
[----:B--2---:R-:W-:Y:S05]  /*5030*/  @!P0 BRA `(.L_x_98) ;  /* 0x0000004000fc8947 */ /* 0x004fea0003800000 */
.L_x_216:
[----:B------:R-:W3:Y:S01]  /*5040*/  LDS.128 R4, [R4+0x270] ;  /* 0x0002700004047984 */ /* 0x000ee20000000c00 */
[----:B------:R-:W-:Y:S01]  /*5050*/  UISETP.GE.AND UP0, UPT, UR42, 0x1, UPT ;  /* 0x000000012a00788c */ /* 0x000fe2000bf06270 */
[----:B------:R-:W-:Y:S01]  /*5060*/  @!PT LDS RZ, [RZ] ;  /* 0x00000000fffff984 */ /* 0x000fe20000000800 */
[----:B------:R-:W-:Y:S01]  /*5070*/  @!PT LDS RZ, [RZ] ;  /* 0x00000000fffff984 */ /* 0x000fe20000000800 */
[----:B------:R-:W-:Y:S01]  /*5080*/  @!PT LDS RZ, [RZ] ;  /* 0x00000000fffff984 */ /* 0x000fe20000000800 */
[----:B------:R-:W-:Y:S01]  /*5090*/  @!PT LDS RZ, [RZ] ;  /* 0x00000000fffff984 */ /* 0x000fe20000000800 */
[----:B------:R4:W-:Y:S06]  /*50a0*/  MEMBAR.ALL.CTA ;  /* 0x0000000000007992 */ /* 0x0009ec0000008000 */
[----:B----4-:R-:W4:Y:S01]  /*50b0*/  FENCE.VIEW.ASYNC.S ;  /* 0x00000000000073c6 */ /* 0x010f220000000000 */
[----:B---3--:R-:W-:Y:S11]  /*50c0*/  LOP3.LUT P0, RZ, R6, 0x1, RZ, 0xc0, !PT ;  /* 0x0000000106ff7812 */ /* 0x008ff6000780c0ff */
[----:B------:R-:W-:Y:S02]  /*50d0*/  @!UPT UIADD3 URZ, UPT, UPT, URZ, URZ, URZ ;  /* 0x000000fffffff290 */ /* 0x000fe4000fffe0ff */
[----:B----4-:R-:W-:Y:S01]  /*50e0*/  VOTEU.ANY UP2, P0 ;  /* 0x0000000000ff7886 */ /* 0x010fe20000040100 */
[----:B------:R-:W-:Y:S11]  /*50f0*/  PLOP3.LUT P0, PT, PT, PT, UP2, 0x80, 0x8 ;  /* 0x000000000008781c */ /* 0x000ff60003f0f028 */
[----:B------:R-:W-:Y:S02]  /*5100*/  @!UPT UIADD3 URZ, UPT, UPT, URZ, URZ, URZ ;  /* 0x000000fffffff290 */ /* 0x000fe4000fffe0ff */
[----:B--2---:R-:W-:Y:S02]  /*5110*/  @P0 SHF.R.U32.HI R0, RZ, 0x10, R5 ;  /* 0x00000010ff000819 */ /* 0x004fe40000011605 */
[----:B------:R-:W-:Y:S02]  /*5120*/  @P0 MOV R2, R4 ;  /* 0x0000000400020202 */ /* 0x000fe40000000f00 */
[----:B------:R-:W-:Y:S01]  /*5130*/  @P0 R2UR UR4, R0 ;  /* 0x00000000000402ca */ /* 0x000fe200000e0000 */
[----:B------:R-:W-:Y:S01]  /*5140*/  VIADD R0, R8, 0x1f0 ;  /* 0x000001f008007836 */ /* 0x000fe20000000000 */
[----:B------:R-:W-:Y:S02]  /*5150*/  @P0 LOP3.LUT R4, R5, 0xffff, RZ, 0xc0, !PT ;  /* 0x0000ffff05040812 */ /* 0x000fe400078ec0ff */
[----:B------:R-:W-:Y:S02]  /*5160*/  @P0 R2UR UR6, R2 ;  /* 0x00000000020602ca */ /* 0x000fe400000e0000 */
[----:B------:R-:W-:Y:S02]  /*5170*/  PRMT R0, RZ, 0x654, R0 ;  /* 0x00000654ff007816 */ /* 0x000fe40000000000 */
[----:B------:R-:W-:Y:S02]  /*5180*/  @P0 R2UR UR5, R4 ;  /* 0x00000000040502ca */ /* 0x000fe400000e0000 */
[----:B------:R2:W-:Y:S03]  /*5190*/  SYNCS.ARRIVE.TRANS64.RED.A1T0 RZ, [R0+URZ], RZ ;  /* 0x000000ff00ff79a7 */ /* 0x0005e600081004ff */
[----:B------:R-:W-:Y:S04]  /*51a0*/  @UP2 UMOV UR27, UR4 ;  /* 0x00000004001b2c82 */ /* 0x000fe80008000000 */
[----:B------:R-:W-:Y:S04]  /*51b0*/  @UP2 UMOV UR14, UR6 ;  /* 0x00000006000e2c82 */ /* 0x000fe80008000000 */
[----:B------:R-:W-:Y:S01]  /*51c0*/  @UP2 UMOV UR13, UR5 ;  /* 0x00000005000d2c82 */ /* 0x000fe20008000000 */
[----:B------:R-:W-:Y:S05]  /*51d0*/  BRA.U !UP0, `(.L_x_99) ;  /* 0x0000000108c07547 */ /* 0x000fea000b800000 */
[----:B------:R-:W-:Y:S02]  /*51e0*/  UIMAD.WIDE.U32 UR8, UR13, UR35, URZ ;  /* 0x000000230d0872a5 */ /* 0x000fe4000f8e00ff */
[----:B------:R-:W-:Y:S02]  /*51f0*/  UP2UR UR12, UPR, URZ, 0x4 ;  /* 0x00000004ff0c7883 */ /* 0x000fe40008000000 */
[----:B------:R-:W-:Y:S02]  /*5200*/  UISETP.NE.AND UP2, UPT, UR34, 0x1, UPT ;  /* 0x000000012200788c */ /* 0x000fe4000bf45270 */
[----:B------:R-:W-:Y:S02]  /*5210*/  UIMAD.WIDE.U32 UR10, UR14, UR32, URZ ;  /* 0x000000200e0a72a5 */ /* 0x000fe4000f8e00ff */
[----:B------:R-:W-:Y:S02]  /*5220*/  USEL UR4, UR31, UR38, !UP2 ;  /* 0x000000261f047287 */ /* 0x000fe4000d000000 */
[----:B------:R-:W-:Y:S02]  /*5230*/  UISETP.NE.AND UP0, UPT, UR15, 0x1, UPT ;  /* 0x000000010f00788c */ /* 0x000fe4000bf05270 */
[----:B------:R-:W-:Y:S02]  /*5240*/  UP2UR UR22, UPR, URZ, 0x2 ;  /* 0x00000002ff167883 */ /* 0x000fe40008000000 */
[----:B------:R-:W-:Y:S02]  /*5250*/  UISETP.NE.AND UP1, UPT, UR42, 0x1, UPT ;  /* 0x000000012a00788c */ /* 0x000fe4000bf25270 */
[----:B-1----:R-:W-:Y:S02]  /*5260*/  UIMAD.WIDE.U32 UR18, UR4, UR16, URZ ;  /* 0x00000010041272a5 */ /* 0x002fe4000f8e00ff */
[----:B------:R-:W-:Y:S01]  /*5270*/  USEL UR7, UR37, UR39, !UP0 ;  /* 0x0000002725077287 */ /* 0x000fe2000c000000 */
[----:B------:R-:W-:Y:S02]  /*5280*/  UMOV UR5, UR9 ;  /* 0x0000000900057c82 */ /* 0x000fe40008000000 */
[----:B------:R-:W-:Y:S02]  /*5290*/  USHF.R.U32.HI UR6, URZ, UR41, UR5 ;  /* 0x00000029ff067299 */ /* 0x000fe40008011605 */
[----:B------:R-:W-:Y:S02]  /*52a0*/  UIMAD.WIDE.U32 UR20, UR7, UR16, URZ ;  /* 0x00000010071472a5 */ /* 0x000fe4000f8e00ff */
[----:B------:R-:W-:Y:S02]  /*52b0*/  USEL UR6, UR13, UR6, !UP2 ;  /* 0x000000060d067287 */ /* 0x000fe4000d000000 */
[----:B------:R-:W-:Y:S01]  /*52c0*/  UISETP.NE.AND UP2, UPT, UR12, URZ, UPT ;  /* 0x000000ff0c00728c */ /* 0x000fe2000bf45270 */
[----:B------:R-:W-:Y:S01]  /*52d0*/  UMOV UR5, UR11 ;  /* 0x0000000b00057c82 */ /* 0x000fe20008000000 */
[----:B------:R-:W-:Y:S02]  /*52e0*/  UIMAD.WIDE.U32 UR10, UR6, UR16, URZ ;  /* 0x00000010060a72a5 */ /* 0x000fe4000f8e00ff */
[----:B------:R-:W-:Y:S03]  /*52f0*/  USHF.R.U32.HI UR8, URZ, UR33, UR5 ;  /* 0x00000021ff087299 */ /* 0x000fe60008011605 */
[----:B------:R-:W-:Y:S02]  /*5300*/  UMOV UR5, UR19 ;  /* 0x0000001300057c82 */ /* 0x000fe40008000000 */
[----:B------:R-:W-:Y:S03]  /*5310*/  @UP1 USHF.R.U32.HI UR4, URZ, UR17, UR5 ;  /* 0x00000011ff041299 */ /* 0x000fe60008011605 */
[----:B------:R-:W-:Y:S01]  /*5320*/  UMOV UR5, UR21 ;  /* 0x0000001500057c82 */ /* 0x000fe20008000000 */
[----:B------:R-:W-:Y:S02]  /*5330*/  UIMAD UR4, UR42, UR4, URZ ;  /* 0x000000042a0472a4 */ /* 0x000fe4000f8e02ff */
[----:B------:R-:W-:Y:S02]  /*5340*/  @UP1 USHF.R.U32.HI UR7, URZ, UR17, UR5 ;  /* 0x00000011ff071299 */ /* 0x000fe40008011605 */
[----:B------:R-:W-:Y:S02]  /*5350*/  USEL UR5, UR14, UR8, !UP0 ;  /* 0x000000080e057287 */ /* 0x000fe4000c000000 */
[----:B------:R-:W-:Y:S02]  /*5360*/  UIMAD UR8, UR42, UR7, URZ ;  /* 0x000000072a0872a4 */ /* 0x000fe4000f8e02ff */
[----:B------:R-:W-:Y:S03]  /*5370*/  UISETP.GE.AND UP0, UPT, UR6, UR4, UPT ;  /* 0x000000040600728c */ /* 0x000fe6000bf06270 */
[----:B------:R-:W-:Y:S01]  /*5380*/  UMOV UR4, UR11 ;  /* 0x0000000b00047c82 */ /* 0x000fe20008000000 */
[----:B------:R-:W-:Y:S02]  /*5390*/  UISETP.GE.OR UP0, UPT, UR5, UR8, UP0 ;  /* 0x000000080500728c */ /* 0x000fe40008706670 */
[----:B------:R-:W-:Y:S02]  /*53a0*/  USHF.R.U32.HI UR4, URZ, UR17, UR4 ;  /* 0x00000011ff047299 */ /* 0x000fe40008011604 */
[----:B------:R-:W-:Y:S02]  /*53b0*/  UIMAD.WIDE.U32 UR8, UR5, UR16, URZ ;  /* 0x00000010050872a5 */ /* 0x000fe4000f8e00ff */
[----:B------:R-:W-:Y:S04]  /*53c0*/  USEL UR10, UR6, UR4, !UP1 ;  /* 0x00000004060a7287 */ /* 0x000fe8000c800000 */
[----:B------:R-:W-:Y:S01]  /*53d0*/  UIADD3 UR11, UPT, UPT, -UR10, URZ, URZ ;  /* 0x000000ff0a0b7290 */ /* 0x000fe2000fffe1ff */
[----:B------:R-:W-:Y:S02]  /*53e0*/  @!UP0 UMOV UR4, UR9 ;  /* 0x0000000900048c82 */ /* 0x000fe40008000000 */
[----:B------:R-:W-:Y:S02]  /*53f0*/  @!UP0 USHF.R.U32.HI UR4, URZ, UR17, UR4 ;  /* 0x00000011ff048299 */ /* 0x000fe40008011604 */
[----:B------:R-:W-:Y:S02]  /*5400*/  UIMAD UR8, UR42, UR11, UR6 ;  /* 0x0000000b2a0872a4 */ /* 0x000fe4000f8e0206 */
[----:B------:R-:W-:Y:S02]  /*5410*/  @!UP0 USEL UR4, UR5, UR4, !UP1 ;  /* 0x0000000405048287 */ /* 0x000fe4000c800000 */
[----:B------:R-:W-:Y:S02]  /*5420*/  UISETP.NE.AND UP1, UPT, UR22, URZ, UPT ;  /* 0x000000ff1600728c */ /* 0x000fe4000bf25270 */
[----:B------:R-:W-:Y:S02]  /*5430*/  @!UP0 UIMAD UR8, UR7, UR8, UR4 ;  /* 0x00000008070882a4 */ /* 0x000fe4000f8e0204 */
[----:B------:R-:W-:Y:S02]  /*5440*/  @!UP0 UIADD3 UR9, UPT, UPT, UR10, -UR4, URZ ;  /* 0x800000040a098290 */ /* 0x000fe4000fffe0ff */
[----:B------:R-:W-:Y:S02]  /*5450*/  UIADD3 UR4, UPT, UPT, -UR5, URZ, URZ ;  /* 0x000000ff05047290 */ /* 0x000fe4000fffe1ff */
[----:B------:R-:W-:Y:S02]  /*5460*/  UIADD3 UR7, UPT, UPT, -UR6, URZ, URZ ;  /* 0x000000ff06077290 */ /* 0x000fe4000fffe1ff */
[----:B------:R-:W-:Y:S02]  /*5470*/  @!UP0 UIMAD UR6, UR9, UR42, UR5 ;  /* 0x0000002a090682a4 */ /* 0x000fe4000f8e0205 */
[----:B------:R-:W-:Y:S02]  /*5480*/  UIMAD UR14, UR15, UR4, UR14 ;  /* 0x000000040f0e72a4 */ /* 0x000fe4000f8e020e */
[----:B------:R-:W-:Y:S01]  /*5490*/  UIMAD UR13, UR34, UR7, UR13 ;  /* 0x00000007220d72a4 */ /* 0x000fe2000f8e020d */
[----:B------:R-:W-:Y:S02]  /*54a0*/  @!UP0 UMOV UR5, UR8 ;  /* 0x0000000800058c82 */ /* 0x000fe40008000000 */
[----:B------:R-:W-:Y:S02]  /*54b0*/  UIMAD UR14, UR5, UR15, UR14 ;  /* 0x0000000f050e72a4 */ /* 0x000fe4000f8e020e */
[----:B------:R-:W-:Y:S11]  /*54c0*/  UIMAD UR13, UR6, UR34, UR13 ;  /* 0x00000022060d72a4 */ /* 0x000ff6000f8e020d */
[----:B------:R-:W-:Y:S01]  /*54d0*/  @!UPT UIADD3 URZ, UPT, UPT, URZ, URZ, URZ ;  /* 0x000000fffffff290 */ /* 0x000fe2000fffe0ff */
.L_x_99:
[----:B------:R-:W3:Y:S01]  /*54e0*/  @!UP3 LDCU.128 UR20, c[0x0][0xb10] ;  /* 0x00016200ff14b7ac */ /* 0x000ee20008000c00 */
[----:B------:R-:W-:Y:S04]  /*54f0*/  ISETP.NE.U32.AND P0, PT, RZ, UR28, PT ;  /* 0x0000001cff007c0c */ /* 0x000fe8000bf05070 */
[----:B------:R-:W-:Y:S01]  /*5500*/  ISETP.NE.AND.EX P0, PT, RZ, UR29, PT, P0 ;  /* 0x0000001dff007c0c */ /* 0x000fe2000bf05300 */
[----:B------:R-:W4:Y:S01]  /*5510*/  @!UP3 LDCU UR5, c[0x0][0xb0c] ;  /* 0x00016180ff05b7ac */ /* 0x000f220008000800 */
[----:B------:R-:W-:Y:S02]  /*5520*/  USHF.L.U32 UR11, UR26, 0x6, URZ ;  /* 0x000000061a0b7899 */ /* 0x000fe400080006ff */
[----:B------:R-:W-:Y:S02]  /*5530*/  USHF.L.U32 UR10, UR30, 0x6, URZ ;  /* 0x000000061e0a7899 */ /* 0x000fe400080006ff */
[----:B---3--:R-:W-:Y:S07]  /*5540*/  UIMAD.WIDE.U32 UR6, UR14, UR20, URZ ;  /* 0x000000140e0672a5 */ /* 0x008fee000f8e00ff */
[----:B------:R-:W-:Y:S01]  /*5550*/  @!UP3 UMOV UR4, UR7 ;  /* 0x000000070004bc82 */ /* 0x000fe20008000000 */
[----:B----4-:R-:W-:Y:S02]  /*5560*/  @!UP3 UISETP.NE.AND UP0, UPT, UR5, 0x1, UPT ;  /* 0x000000010500b88c */ /* 0x010fe4000bf05270 */
[----:B------:R-:W-:Y:S02]  /*5570*/  @!UP3 USHF.R.U32.HI UR4, URZ, UR21, UR4 ;  /* 0x00000015ff04b299 */ /* 0x000fe40008011604 */
[----:B------:R-:W-:Y:S02]  /*5580*/  UIMAD.WIDE.U32 UR6, UR13, UR23, URZ ;  /* 0x000000170d0672a5 */ /* 0x000fe4000f8e00ff */
[----:B------:R-:W-:Y:S02]  /*5590*/  @!UP3 USEL UR8, UR14, UR4, !UP0 ;  /* 0x000000040e08b287 */ /* 0x000fe4000c000000 */
[----:B------:R-:W-:Y:S03]  /*55a0*/  @!UP3 UISETP.NE.AND UP0, UPT, UR22, 0x1, UPT ;  /* 0x000000011600b88c */ /* 0x000fe6000bf05270 */
[----:B------:R-:W-:Y:S02]  /*55b0*/  @!UP3 UMOV UR6, UR7 ;  /* 0x000000070006bc82 */ /* 0x000fe40008000000 */
[----:B------:R-:W3:Y:S02]  /*55c0*/  @!UP3 LDCU UR4, c[0x0][0xb20] ;  /* 0x00016400ff04b7ac */ /* 0x000ee40008000800 */
[----:B---3--:R-:W-:Y:S04]  /*55d0*/  @!UP3 USHF.R.U32.HI UR6, URZ, UR4, UR6 ;  /* 0x00000004ff06b299 */ /* 0x008fe80008011606 */
[----:B------:R-:W-:Y:S04]  /*55e0*/  @!UP3 USEL UR6, UR13, UR6, !UP0 ;  /* 0x000000060d06b287 */ /* 0x000fe8000c000000 */
[----:B------:R-:W-:Y:S02]  /*55f0*/  @!UP3 UIADD3 UR4, UPT, UPT, -UR8, UR6, URZ ;  /* 0x000000060804b290 */ /* 0x000fe4000fffe1ff */
[----:B------:R-:W-:Y:S02]  /*5600*/  @!UP3 UIADD3 UR6, UPT, UPT, UR8, -UR6, URZ ;  /* 0x800000060806b290 */ /* 0x000fe4000fffe0ff */
[----:B------:R-:W-:Y:S02]  /*5610*/  @!UP3 UIMAD UR14, UR4, UR5, UR14 ;  /* 0x00000005040eb2a4 */ /* 0x000fe4000f8e020e */
[----:B------:R-:W-:Y:S01]  /*5620*/  @!UP3 UIMAD UR13, UR6, UR22, UR13 ;  /* 0x00000016060db2a4 */ /* 0x000fe2000f8e020d */
[----:B------:R-:W-:Y:S11]  /*5630*/  BRA.U UP4, `(.L_x_100) ;  /* 0x0000000104107547 */ /* 0x000ff6000b800000 */
[----:B------:R-:W-:Y:S04]  /*5640*/  MOV R2, UR40 ;  /* 0x0000002800027c02 */ /* 0x000fe80008000f00 */
[----:B------:R-:W-:Y:S04]  /*5650*/  SHF.L.U32 R2, R2, 0x1f, RZ ;  /* 0x0000001f02027819 */ /* 0x000fe800000006ff */
[----:B------:R-:W3:Y:S02]  /*5660*/  SYNCS.PHASECHK.TRANS64.TRYWAIT P1, [UR24+0x1d8], R2 ;  /* 0x0001d802ff0075a7 */ /* 0x000ee40008021118 */
[----:B---3--:R-:W-:Y:S05]  /*5670*/  @!P1 BRA `(.L_x_101) ;  /* 0x0000003c00809947 */ /* 0x008fea0003800000 */
.L_x_100:
[----:B------:R-:W-:Y:S05]  /*5680*/  BRA.U !UP6, `(.L_x_102) ;  /* 0x000000010e387547 */ /* 0x000fea000b800000 */
[----:B------:R-:W-:Y:S01]  /*5690*/  UPLOP3.LUT UP1, UPT, UPT, UPT, UP5, 0x80, 0x8 ;  /* 0x000000000008789c */ /* 0x000fe20003f2f050 */
[----:B--2---:R-:W-:Y:S01]  /*56a0*/  HFMA2 R0, -RZ, RZ, 0, 5.9604644775390625e-08 ;  /* 0x00000001ff007431 */ /* 0x004fe200000001ff */
[----:B------:R-:W2:Y:S01]  /*56b0*/  LDCU.64 UR8, c[0x0][0x358] ;  /* 0x00006b00ff0877ac */ /* 0x000ea20008000a00 */
[----:B------:R-:W-:Y:S03]  /*56c0*/  IMAD.MOV.U32 R45, RZ, RZ, 0x1 ;  /* 0x00000001ff2d7424 */ /* 0x000fe600078e00ff */
[----:B------:R-:W-:Y:S05]  /*56d0*/  PLOP3.LUT P1, PT, PT, PT, UP1, 0x80, 0x8 ;  /* 0x000000000008781c */ /* 0x000fea0003f2f018 */
[----:B------:R-:W3:Y:S01]  /*56e0*/  @UP1 LDCU.64 UR4, c[0x0][0x888] ;  /* 0x00011100ff0417ac */ /* 0x000ee20008000a00 */
[----:B------:R-:W-:Y:S07]  /*56f0*/  @UP1 UIMAD UR6, UR36, UR28, URZ ;  /* 0x0000001c240612a4 */ /* 0x000fee000f8e02ff */
[----:B------:R-:W-:Y:S01]  /*5700*/  @!P1 PRMT R45, R0, 0x7610, R45 ;  /* 0x00007610002d9816 */ /* 0x000fe2000000002d */
[----:B---3--:R-:W-:Y:S06]  /*5710*/  @UP1 UIMAD.WIDE UR4, UR6, 0x4, UR4 ;  /* 0x00000004060418a5 */ /* 0x008fec000f8e0204 */
[----:B-----5:R-:W-:Y:S01]  /*5720*/  IMAD.U32 R26, RZ, RZ, UR4 ;  /* 0x00000004ff1a7e24 */ /* 0x020fe2000f8e00ff */
[----:B------:R-:W-:Y:S04]  /*5730*/  MOV R27, UR5 ;  /* 0x00000005001b7c02 */ /* 0x000fe80008000f00 */
[----:B------:R-:W3:Y:S01]  /*5740*/  @!UP1 LDCU UR4, c[0x0][0x880] ;  /* 0x00011000ff0497ac */ /* 0x000ee20008000800 */
[----:B--2---:R4:W5:Y:S02]  /*5750*/  @P1 LDG.E R26, desc[UR8][R26.64] ;  /* 0x000000081a1a1981 */ /* 0x004964000c1e1900 */
[----:B---34-:R-:W-:Y:S07]  /*5760*/  @!P1 IMAD.U32 R26, RZ, RZ, UR4 ;  /* 0x00000004ff1a9e24 */ /* 0x018fee000f8e00ff */
.L_x_102:
[----:B-----5:R-:W-:Y:S01]  /*5770*/  @!P0 FSETP.EQ.AND P2, PT, R26, RZ, PT ;  /* 0x000000ff1a00820b */ /* 0x020fe20003f42000 */
[----:B------:R-:W-:Y:S01]  /*5780*/  @!UPT UIADD3 URZ, UPT, UPT, URZ, URZ, URZ ;  /* 0x000000fffffff290 */ /* 0x000fe2000fffe0ff */
[----:B------:R-:W-:Y:S11]  /*5790*/  @!P0 BRA `(.L_x_103) ;  /* 0x0000000000148947 */ /* 0x000ff60003800000 */
[----:B------:R-:W-:Y:S02]  /*57a0*/  LOP3.LUT P0, RZ, R45, 0xff, RZ, 0xc0, !PT ;  /* 0x000000ff2dff7812 */ /* 0x000fe4000780c0ff */
[----:B------:R-:W-:Y:S04]  /*57b0*/  PLOP3.LUT P2, PT, PT, PT, UP1, 0x80, 0x8 ;  /* 0x000000000008781c */ /* 0x000fe80003f4f018 */
[----:B------:R-:W-:Y:S07]  /*57c0*/  PLOP3.LUT P2, PT, P2, PT, PT, 0x8, 0x80 ;  /* 0x000000000080781c */ /* 0x000fee000174e170 */
[----:B------:R-:W-:Y:S11]  /*57d0*/  @P0 FSETP.EQ.AND P2, PT, R26, RZ, PT ;  /* 0x000000ff1a00020b */ /* 0x000ff60003f42000 */
[----:B------:R-:W-:Y:S02]  /*57e0*/  @!UPT UIADD3 URZ, UPT, UPT, URZ, URZ, URZ ;  /* 0x000000fffffff290 */ /* 0x000fe4000fffe0ff */
.L_x_103:
[----:B------:R-:W-:Y:S01]  /*57f0*/  ULEA UR4, UR25, UR24, 0x3 ;  /* 0x0000001819047291 */ /* 0x000fe2000f8e18ff */
[----:B--2---:R-:W-:Y:S02]  /*5800*/  SHF.L.U32 R2, R11, 0x1f, RZ ;  /* 0x0000001f0b027819 */ /* 0x004fe400000006ff */
[----:B------:R-:W-:Y:S04]  /*5810*/  ELECT P1, URZ, PT ;  /* 0x0000000000ff782f */ /* 0x000fe80003820000 */
[----:B------:R-:W-:Y:S02]  /*5820*/  PLOP3.LUT P1, PT, P2, P1, PT, 0xf2, 0x2f ;  /* 0x00000000002f781c */ /* 0x000fe40001723e72 */
[----:B------:R-:W2:Y:S02]  /*5830*/  SYNCS.PHASECHK.TRANS64.TRYWAIT P0, [UR4+0x1b8], R2 ;  /* 0x0001b802ff0075a7 */ /* 0x000ea40008001104 */
[----:B--2---:R-:W-:Y:S09]  /*5840*/  @!P0 BRA `(.L_x_104) ;  /* 0x0000003c00248947 */ /* 0x004ff20003800000 */
.L_x_219:
[----:B------:R-:W-:Y:S01]  /*5850*/  VOTEU.ALL UP0, P1 ;  /* 0x0000000000ff7886 */ /* 0x000fe20000800000 */
[----:B--2---:R-:W-:Y:S01]  /*5860*/  @!P1 IADD3 R2, P0, PT, R12, 0x580, RZ ;  /* 0x000005800c029810 */ /* 0x004fe20007f1e0ff */
[----:B------:R-:W-:Y:S01]  /*5870*/  UIADD3 UR9, UPT, UPT, UR4, 0x1a0, URZ ;  /* 0x000001a004097890 */ /* 0x000fe2000fffe0ff */
[----:B------:R-:W-:Y:S01]  /*5880*/  VIADD R10, R10, 0x1 ;  /* 0x000000010a0a7836 */ /* 0x000fe20000000000 */
[----:B------:R-:W-:Y:S01]  /*5890*/  UMOV UR22, 0x0 ;  /* 0x0000000000167882 */ /* 0x000fe20000000000 */
[----:B------:R-:W-:Y:S01]  /*58a0*/  @!UP0 ULEA UR5, UR25, UR24, 0xc ;  /* 0x0000001819058291 */ /* 0x000fe2000f8e60ff */
[----:B------:R-:W-:Y:S01]  /*58b0*/  @!P1 IMAD.X R0, RZ, RZ, R13, P0 ;  /* 0x000000ffff009224 */ /* 0x000fe200000e060d */
[----:B------:R-:W-:Y:S01]  /*58c0*/  @!P1 R2UR UR7, R2 ;  /* 0x00000000020792ca */ /* 0x000fe200000e0000 */
[----:B------:R-:W-:Y:S01]  /*58d0*/  @!P1 IMAD.MOV.U32 R2, RZ, RZ, 0x1000 ;  /* 0x00001000ff029424 */ /* 0x000fe200078e00ff */
[----:B------:R-:W-:Y:S02]  /*58e0*/  @!UP0 UIADD3 UR8, UPT, UPT, UR5, 0x400, URZ ;  /* 0x0000040005088890 */ /* 0x000fe4000fffe0ff */
[----:B------:R-:W-:Y:S01]  /*58f0*/  UIADD3 UR5, UPT, UPT, UR25, 0x1, URZ ;  /* 0x0000000119057890 */ /* 0x000fe2000fffe0ff */
[----:B------:R-:W-:Y:S01]  /*5900*/  UMOV UR23, 0x10000000 ;  /* 0x1000000000177882 */ /* 0x000fe20000000000 */
[----:B------:R-:W-:Y:S02]  /*5910*/  UMOV UR12, UR36 ;  /* 0x00000024000c7c82 */ /* 0x000fe40008000000 */
[----:B------:R-:W-:Y:S04]  /*5920*/  UISETP.NE.AND UP0, UPT, UR5, 0x3, UPT ;  /* 0x000000030500788c */ /* 0x000fe8000bf05270 */
[----:B------:R-:W-:Y:S01]  /*5930*/  USEL UR6, UR5, URZ, UP0 ;  /* 0x000000ff05067287 */ /* 0x000fe20008000000 */
[----:B------:R-:W-:Y:S01]  /*5940*/  @!P1 R2UR UR5, R0 ;  /* 0x00000000000592ca */ /* 0x000fe200000e0000 */
[----:B------:R-:W-:Y:S01]  /*5950*/  IMAD.U32 R4, RZ, RZ, UR7 ;  /* 0x00000007ff047e24 */ /* 0x000fe2000f8e00ff */
[----:B------:R-:W-:Y:S02]  /*5960*/  USEL UR20, URZ, 0x1, UP0 ;  /* 0x00000001ff147887 */ /* 0x000fe40008000000 */
[----:B------:R-:W-:Y:S01]  /*5970*/  VOTEU.ALL UP0, P1 ;  /* 0x0000000000ff7886 */ /* 0x000fe20000800000 */
[----:B------:R-:W-:Y:S01]  /*5980*/  UPRMT UR7, UR54, 0x654, UR9 ;  /* 0x0000065436077896 */ /* 0x000fe20008000009 */
[----:B------:R-:W-:Y:S02]  /*5990*/  @!P1 R2UR UR18, R4 ;  /* 0x00000000041292ca */ /* 0x000fe400000e0000 */
[----:B------:R-:W-:Y:S04]  /*59a0*/  LOP3.LUT R11, R11, UR20, RZ, 0x3c, !PT ;  /* 0x000000140b0b7c12 */ /* 0x000fe8000f8e3cff */
[----:B------:R-:W-:Y:S01]  /*59b0*/  SHF.L.U32 R0, R11, 0x1f, RZ ;  /* 0x0000001f0b007819 */ /* 0x000fe200000006ff */
[----:B------:R-:W-:Y:S01]  /*59c0*/  IMAD.U32 R5, RZ, RZ, UR5 ;  /* 0x00000005ff057e24 */ /* 0x000fe2000f8e00ff */
[----:B------:R-:W-:Y:S04]  /*59d0*/  ULEA UR5, UR6, UR24, 0x3 ;  /* 0x0000001806057291 */ /* 0x000fe8000f8e18ff */
[----:B------:R-:W-:Y:S11]  /*59e0*/  @!P1 R2UR UR19, R5 ;  /* 0x00000000051392ca */ /* 0x000ff600000e0000 */
[----:B------:R-:W-:Y:S02]  /*59f0*/  @!UPT UIADD3 URZ, UPT, UPT, URZ, URZ, URZ ;  /* 0x000000fffffff290 */ /* 0x000fe4000fffe0ff */
[----:B------:R2:W-:Y:S01]  /*5a00*/  @!UP0 UTMALDG.3D [UR8], [UR18], desc[UR22] ;  /* 0x00001608120085b4 */ /* 0x0005e20008011000 */
[----:B------:R2:W-:Y:S01]  /*5a10*/  @!P1 SYNCS.ARRIVE.TRANS64.RED.A0TR RZ, [UR4+0x1a0], R2 ;  /* 0x0001a002ffff99a7 */ /* 0x0005e20008300404 */
[----:B------:R-:W-:Y:S01]  /*5a20*/  SYNCS.ARRIVE.TRANS64.RED.A1T0 RZ, [UR7], RZ ;  /* 0x000000ffffff79a7 */ /* 0x000fe20008100407 */
[----:B------:R-:W3:Y:S02]  /*5a30*/  SYNCS.PHASECHK.TRANS64.TRYWAIT P0, [UR5+0x1b8], R0 ;  /* 0x0001b800ff0075a7 */ /* 0x000ee40008001105 */
[----:B--23--:R-:W-:Y:S05]  /*5a40*/  @!P0 BRA `(.L_x_105) ;  /* 0x0000003800bc8947 */ /* 0x00cfea0003800000 */
.L_x_221:
[----:B------:R-:W-:Y:S01]  /*5a50*/  UIADD3 UR9, UPT, UPT, UR5, 0x1a0, URZ ;  /* 0x000001a005097890 */ /* 0x000fe2000fffe0ff */
[----:B--2---:R-:W-:Y:S01]  /*5a60*/  @!P1 IADD3 R2, P0, PT, R12, 0x580, RZ ;  /* 0x000005800c029810 */ /* 0x004fe20007f1e0ff */
[----:B------:R-:W-:Y:S01]  /*5a70*/  UPLOP3.LUT UP4, UPT, UPT, UPT, UPT, 0x80, 0x8 ;  /* 0x000000000008789c */ /* 0x000fe20003f8f070 */
[----:B------:R-:W-:Y:S01]  /*5a80*/  R2UR UR22, R47 ;  /* 0x000000002f1672ca */ /* 0x000fe200000e0000 */
[----:B------:R-:W-:Y:S01]  /*5a90*/  UMOV UR20, 0x0 ;  /* 0x0000000000147882 */ /* 0x000fe20000000000 */
[----:B------:R-:W-:Y:S01]  /*5aa0*/  UMOV UR21, 0x10000000 ;  /* 0x1000000000157882 */ /* 0x000fe20000000000 */
[----:B------:R-:W-:Y:S01]  /*5ab0*/  UMOV UR12, UR36 ;  /* 0x00000024000c7c82 */ /* 0x000fe20008000000 */
[----:B------:R-:W-:Y:S01]  /*5ac0*/  VOTEU.ALL UP0, P1 ;  /* 0x0000000000ff7886 */ /* 0x000fe20000800000 */
[----:B------:R-:W-:Y:S01]  /*5ad0*/  @!P1 IMAD.X R0, RZ, RZ, R13, P0 ;  /* 0x000000ffff009224 */ /* 0x000fe200000e060d */
[----:B------:R-:W-:Y:S01]  /*5ae0*/  R2UR UR19, R48 ;  /* 0x00000000301372ca */ /* 0x000fe200000e0000 */
[----:B------:R-:W-:Y:S01]  /*5af0*/  UMOV UR36, UR27 ;  /* 0x0000001b00247c82 */ /* 0x000fe20008000000 */
[C---:B------:R-:W-:Y:S01]  /*5b00*/  ISETP.NE.AND P0, PT, R10.reuse, 0x2, PT ;  /* 0x000000020a00780c */ /* 0x040fe20003f05270 */
[----:B------:R-:W-:Y:S02]  /*5b10*/  @!UP0 ULEA UR4, UR6, UR24, 0xc ;  /* 0x0000001806048291 */ /* 0x000fe4000f8e60ff */
[----:B------:R-:W-:Y:S01]  /*5b20*/  @!UP0 UIADD3 UR10, UPT, UPT, UR10, 0x20, URZ ;  /* 0x000000200a0a8890 */ /* 0x000fe2000fffe0ff */
[----:B------:R-:W-:Y:S01]  /*5b30*/  SEL R10, R10, RZ, P0 ;  /* 0x000000ff0a0a7207 */ /* 0x000fe20000000000 */
[----:B------:R-:W-:Y:S02]  /*5b40*/  @!UP0 UIADD3 UR8, UPT, UPT, UR4, 0x400, URZ ;  /* 0x0000040004088890 */ /* 0x000fe4000fffe0ff */
[----:B------:R-:W-:Y:S01]  /*5b50*/  UIADD3 UR4, UPT, UPT, UR6, 0x1, URZ ;  /* 0x0000000106047890 */ /* 0x000fe2000fffe0ff */
[----:B------:R-:W-:Y:S01]  /*5b60*/  @!P1 R2UR UR6, R2 ;  /* 0x00000000020692ca */ /* 0x000fe200000e0000 */
[----:B------:R-:W-:Y:S02]  /*5b70*/  UIADD3 UR30, UPT, UPT, UR13, UR22, URZ ;  /* 0x000000160d1e7290 */ /* 0x000fe4000fffe0ff */
[----:B------:R-:W-:Y:S02]  /*5b80*/  UISETP.NE.AND UP0, UPT, UR4, 0x3, UPT ;  /* 0x000000030400788c */ /* 0x000fe4000bf05270 */
[----:B------:R-:W-:Y:S02]  /*5b90*/  UIADD3 UR26, UPT, UPT, UR14, UR19, URZ ;  /* 0x000000130e1a7290 */ /* 0x000fe4000fffe0ff */
[----:B------:R-:W-:Y:S01]  /*5ba0*/  USEL UR25, UR4, URZ, UP0 ;  /* 0x000000ff04197287 */ /* 0x000fe20008000000 */
[----:B------:R-:W-:Y:S01]  /*5bb0*/  @!P1 R2UR UR4, R0 ;  /* 0x00000000000492ca */ /* 0x000fe200000e0000 */
[----:B------:R-:W-:Y:S01]  /*5bc0*/  USEL UR18, URZ, 0x1, UP0 ;  /* 0x00000001ff127887 */ /* 0x000fe20008000000 */
[----:B------:R-:W-:Y:S01]  /*5bd0*/  SEL R0, RZ, 0x1, P0 ;  /* 0x00000001ff007807 */ /* 0x000fe20000000000 */
[----:B------:R-:W-:Y:S02]  /*5be0*/  VOTEU.ALL UP0, P1 ;  /* 0x0000000000ff7886 */ /* 0x000fe40000800000 */
[----:B------:R-:W-:Y:S01]  /*5bf0*/  IMAD.U32 R4, RZ, RZ, UR6 ;  /* 0x00000006ff047e24 */ /* 0x000fe2000f8e00ff */
[----:B------:R-:W-:Y:S02]  /*5c00*/  LOP3.LUT R9, R9, R0, RZ, 0x3c, !PT ;  /* 0x0000000009097212 */ /* 0x000fe400078e3cff */
[----:B------:R-:W-:Y:S02]  /*5c10*/  LOP3.LUT R11, R11, UR18, RZ, 0x3c, !PT ;  /* 0x000000120b0b7c12 */ /* 0x000fe4000f8e3cff */
[----:B------:R-:W-:Y:S03]  /*5c20*/  @!P1 R2UR UR6, R4 ;  /* 0x00000000040692ca */ /* 0x000fe600000e0000 */
[----:B------:R-:W-:Y:S01]  /*5c30*/  IMAD.U32 R5, RZ, RZ, UR4 ;  /* 0x00000004ff057e24 */ /* 0x000fe2000f8e00ff */
[----:B------:R-:W-:Y:S04]  /*5c40*/  UPRMT UR4, UR54, 0x654, UR9 ;  /* 0x0000065436047896 */ /* 0x000fe80008000009 */
[----:B------:R-:W-:Y:S11]  /*5c50*/  @!P1 R2UR UR7, R5 ;  /* 0x00000000050792ca */ /* 0x000ff600000e0000 */
[----:B------:R-:W-:Y:S02]  /*5c60*/  @!UPT UIADD3 URZ, UPT, UPT, URZ, URZ, URZ ;  /* 0x000000fffffff290 */ /* 0x000fe4000fffe0ff */
[----:B------:R2:W-:Y:S01]  /*5c70*/  @!UP0 UTMALDG.3D [UR8], [UR6], desc[UR20] ;  /* 0x00001408060085b4 */ /* 0x0005e20008011000 */
[----:B------:R2:W-:Y:S01]  /*5c80*/  @!P1 SYNCS.ARRIVE.TRANS64.RED.A0TR RZ, [UR5+0x1a0], R3 ;  /* 0x0001a003ffff99a7 */ /* 0x0005e20008300405 */
[----:B------:R-:W-:Y:S01]  /*5c90*/  SYNCS.ARRIVE.TRANS64.RED.A1T0 RZ, [UR4], RZ ;  /* 0x000000ffffff79a7 */ /* 0x000fe20008100404 */
[----:B------:R-:W-:Y:S05]  /*5ca0*/  BRA.U UP2, `(.L_x_106) ;  /* 0xfffffff102d07547 */ /* 0x000fea000b83ffff */
[----:B------:R-:W-:Y:S01]  /*5cb0*/  UIADD3 UR24, UPT, UPT, UR24, 0x1b8, URZ ;  /* 0x000001b818187890 */ /* 0x000fe2000fffe0ff */
[----:B------:R-:W-:-:S03]  /*5cc0*/  SHF.L.U32 R2, R11, 0x1f, RZ ;  /* 0x0000001f0b027819 */ /* 0x000fc600000006ff */
[----:B------:R-:W-:-:S09]  /*5cd0*/  ULEA UR4, UR25, UR24, 0x3 ;  /* 0x0000001819047291 */ /* 0x000fd2000f8e18ff */
[----:B------:R-:W3:Y:S02]  /*5ce0*/  SYNCS.PHASECHK.TRANS64.TRYWAIT P0, [UR4], R2 ;  /* 0x00000002ff0075a7 */ /* 0x000ee40008001104 */
[----:B---3--:R-:W-:Y:S05]  /*5cf0*/  @!P0 BRA `(.L_x_107) ;  /* 0x0000003800288947 */ /* 0x008fea0003800000 */
.L_x_223:
[----:B------:R-:W-:-:S04]  /*5d00*/  UIADD3 UR4, UPT, UPT, UR25, 0x1, URZ ;  /* 0x0000000119047890 */ /* 0x000fc8000fffe0ff */
[----:B------:R-:W-:-:S04]  /*5d10*/  UISETP.NE.AND UP0, UPT, UR4, 0x3, UPT ;  /* 0x000000030400788c */ /* 0x000fc8000bf05270 */
[----:B--2---:R-:W-:Y:S02]  /*5d20*/  USEL UR6, URZ, 0x1, UP0 ;  /* 0x00000001ff067887 */ /* 0x004fe40008000000 */
[----:B------:R-:W-:-:S04]  /*5d30*/  USEL UR4, UR4, URZ, UP0 ;  /* 0x000000ff04047287 */ /* 0x000fc80008000000 */
[----:B------:R-:W-:Y:S01]  /*5d40*/  ULEA UR5, UR4, UR24, 0x3 ;  /* 0x0000001804057291 */ /* 0x000fe2000f8e18ff */
[----:B------:R-:W-:-:S04]  /*5d50*/  LOP3.LUT R11, R11, UR6, RZ, 0x3c, !PT ;  /* 0x000000060b0b7c12 */ /* 0x000fc8000f8e3cff */
[----:B---3--:R-:W-:-:S04]  /*5d60*/  SHF.L.U32 R2, R11, 0x1f, RZ ;  /* 0x0000001f0b027819 */ /* 0x008fc800000006ff */
[----:B------:R-:W2:Y:S02]  /*5d70*/  SYNCS.PHASECHK.TRANS64.TRYWAIT P0, [UR5], R2 ;  /* 0x00000002ff0075a7 */ /* 0x000ea40008001105 */
[----:B--2---:R-:W-:Y:S05]  /*5d80*/  @!P0 BRA `(.L_x_108) ;  /* 0x00000038001c8947 */ /* 0x004fea0003800000 */
.L_x_225:
[----:B------:R-:W-:-:S04]  /*5d90*/  UIADD3 UR4, UPT, UPT, UR4, 0x1, URZ ;  /* 0x0000000104047890 */ /* 0x000fc8000fffe0ff */
[----:B------:R-:W-:-:S04]  /*5da0*/  UISETP.NE.AND UP0, UPT, UR4, 0x3, UPT ;  /* 0x000000030400788c */ /* 0x000fc8000bf05270 */
[----:B------:R-:W-:Y:S02]  /*5db0*/  USEL UR5, URZ, 0x1, UP0 ;  /* 0x00000001ff057887 */ /* 0x000fe40008000000 */
[----:B------:R-:W-:-:S04]  /*5dc0*/  USEL UR4, UR4, URZ, UP0 ;  /* 0x000000ff04047287 */ /* 0x000fc80008000000 */
[----:B------:R-:W-:Y:S01]  /*5dd0*/  ULEA UR4, UR4, UR24, 0x3 ;  /* 0x0000001804047291 */ /* 0x000fe2000f8e18ff */
[----:B--2---:R-:W-:-:S04]  /*5de0*/  LOP3.LUT R2, R11, UR5, RZ, 0x3c, !PT ;  /* 0x000000050b027c12 */ /* 0x004fc8000f8e3cff */
[----:B------:R-:W-:Y:S01]  /*5df0*/  SHF.L.U32 R2, R2, 0x1f, RZ ;  /* 0x0000001f02027819 */ /* 0x000fe200000006ff */
[----:B------:R-:W-:-:S07]  /*5e00*/  IMAD.U32 R0, RZ, RZ, UR4 ;  /* 0x00000004ff007e24 */ /* 0x000fce000f8e00ff */
.L_x_109:
[----:B--2---:R2:W3:Y:S02]  /*5e10*/  SYNCS.PHASECHK.TRANS64.TRYWAIT P0, [R0+URZ], R2 ;  /* 0x00000002000075a7 */ /* 0x0044e400080011ff */
[----:B---3--:R-:W-:Y:S05]  /*5e20*/  @!P0 NANOSLEEP.SYNCS 0x989680 ;  /* 0x009896800000895d */ /* 0x008fea0003900000 */
[----:B------:R-:W3:Y:S02]  /*5e30*/  @!P0 SYNCS.PHASECHK.TRANS64 P0, [R0+URZ], R2 ;  /* 0x00000002000085a7 */ /* 0x000ee400080010ff */
[----:B-1-3--:R-:W-:Y:S05]  /*5e40*/  @P0 EXIT ;  /* 0x000000000000094d */ /* 0x00afea0003800000 */
[----:B------:R-:W-:Y:S05]  /*5e50*/  BRA `(.L_x_109) ;  /* 0xfffffffc00ec7947 */ /* 0x000fea000383ffff */
.L_x_97:
[----:B------:R-:W-:-:S06]  /*5e60*/  UISETP.GE.AND UP0, UPT, UR18, 0x4, UPT ;  /* 0x000000041200788c */ /* 0x000fcc000bf06270 */
[----:B------:R-:W-:-:S13]  /*5e70*/  PLOP3.LUT P0, PT, PT, PT, UP0, 0x80, 0x8 ;  /* 0x000000000008781c */ /* 0x000fda0003f0f008 */
[----:B-1----:R-:W-:Y:S05]  /*5e80*/  @!P0 EXIT ;  /* 0x000000000000894d */ /* 0x002fea0003800000 */
[----:B------:R-:W-:Y:S01]  /*5e90*/  BAR.SYNC.DEFER_BLOCKING 0x6, 0xa0 ;  /* 0x0182800000007b1d */ /* 0x000fe20000010000 */
[C---:B------:R-:W-:Y:S01]  /*5ea0*/  IMAD.SHL.U32 R3, R55.reuse, 0x20, RZ ;  /* 0x0000002037037824 */ /* 0x040fe200078e00ff */
[----:B------:R-:W-:Y:S01]  /*5eb0*/  SHF.R.U32.HI R4, RZ, 0x1, R55 ;  /* 0x00000001ff047819 */ /* 0x000fe20000011637 */
[C---:B------:R-:W-:Y:S01]  /*5ec0*/  IMAD.SHL.U32 R2, R55.reuse, 0x10, RZ ;  /* 0x0000001037027824 */ /* 0x040fe200078e00ff */
[C---:B------:R-:W-:Y:S01]  /*5ed0*/  LOP3.LUT P0, RZ, R55.reuse, 0x4, RZ, 0xc0, !PT ;  /* 0x0000000437ff7812 */ /* 0x040fe2000780c0ff */
[----:B------:R-:W-:Y:S01]  /*5ee0*/  IMAD.U32 R23, R55, 0x10000, RZ ;  /* 0x0001000037177824 */ /* 0x000fe200078e00ff */
[----:B------:R-:W-:Y:S01]  /*5ef0*/  UMOV UR44, 0x400 ;  /* 0x00000400002c7882 */ /* 0x000fe20000000000 */
[----:B------:R-:W1:Y:S01]  /*5f00*/  LDCU.64 UR4, c[0x0][0x890] ;  /* 0x00011200ff0477ac */ /* 0x000e620008000a00 */
[----:B------:R-:W2:Y:S01]  /*5f10*/  LDC.64 R42, c[0x0][0x8b0] ;  /* 0x00022c00ff2a7b82 */ /* 0x000ea20000000a00 */
[----:B------:R-:W-:Y:S01]  /*5f20*/  LOP3.LUT R5, R3, 0xc0, RZ, 0xc0, !PT ;  /* 0x000000c003057812 */ /* 0x000fe200078ec0ff */
[----:B------:R-:W-:Y:S01]  /*5f30*/  IMAD.SHL.U32 R44, R55, 0x4, RZ ;  /* 0x00000004372c7824 */ /* 0x000fe200078e00ff */
[----:B------:R-:W-:Y:S01]  /*5f40*/  ULEA UR44, UR54, UR44, 0x18 ;  /* 0x0000002c362c7291 */ /* 0x000fe2000f8ec0ff */
[----:B------:R-:W-:Y:S01]  /*5f50*/  LOP3.LUT R2, R2, 0x600, RZ, 0xc0, !PT ;  /* 0x0000060002027812 */ /* 0x000fe200078ec0ff */
[----:B------:R-:W-:Y:S01]  /*5f60*/  IMAD.MOV.U32 R54, RZ, RZ, 0x10 ;  /* 0x00000010ff367424 */ /* 0x000fe200078e00ff */
[----:B------:R-:W-:Y:S01]  /*5f70*/  LOP3.LUT R4, R5, 0x8, R4, 0xf8, !PT ;  /* 0x0000000805047812 */ /* 0x000fe200078ef804 */
[----:B------:R-:W-:Y:S01]  /*5f80*/  IMAD.MOV.U32 R22, RZ, RZ, RZ ;  /* 0x000000ffff167224 */ /* 0x000fe200078e00ff */
[----:B------:R-:W3:Y:S01]  /*5f90*/  LDC.64 R40, c[0x0][0x8a8] ;  /* 0x00022a00ff287b82 */ /* 0x000ee20000000a00 */
[----:B------:R-:W-:-:S02]  /*5fa0*/  LOP3.LUT R2, R2, 0x20, R3, 0xf8, !PT ;  /* 0x0000002002027812 */ /* 0x000fc400078ef803 */
[----:B------:R-:W-:Y:S02]  /*5fb0*/  CS2R R52, SRZ ;  /* 0x0000000000347805 */ /* 0x000fe4000001ff00 */
[----:B------:R-:W-:Y:S01]  /*5fc0*/  LOP3.LUT R23, R23, 0x600000, RZ, 0xc0, !PT ;  /* 0x0060000017177812 */ /* 0x000fe200078ec0ff */
[----:B------:R-:W-:Y:S01]  /*5fd0*/  IMAD.MOV.U32 R51, RZ, RZ, RZ ;  /* 0x000000ffff337224 */ /* 0x000fe200078e00ff */
[----:B------:R-:W-:Y:S01]  /*5fe0*/  LOP3.LUT R44, R4, 0x18, R44, 0x78, !PT ;  /* 0x00000018042c7812 */ /* 0x000fe200078e782c */
[----:B------:R-:W4:Y:S01]  /*5ff0*/  LDCU UR63, c[0x0][0x370] ;  /* 0x00006e00ff3f77ac */ /* 0x000f220008000800 */
[----:B------:R-:W-:Y:S01]  /*6000*/  LOP3.LUT R2, R2, 0x100, R3, 0xf8, !PT ;  /* 0x0000010002027812 */ /* 0x000fe200078ef803 */
[----:B------:R-:W4:Y:S01]  /*6010*/  LDS R0, [UR44+0x290] ;  /* 0x0002902cff007984 */ /* 0x000f220008000800 */
[----:B-1----:R-:W-:Y:S01]  /*6020*/  IMAD.U32 R57, RZ, RZ, UR4 ;  /* 0x00000004ff397e24 */ /* 0x002fe2000f8e00ff */
[----:B------:R-:W-:Y:S01]  /*6030*/  UIADD3 UR4, UPT, UPT, UR44, 0x400, URZ ;  /* 0x000004002c047890 */ /* 0x000fe2000fffe0ff */
[----:B------:R-:W-:Y:S01]  /*6040*/  LOP3.LUT R44, R2, R44, RZ, 0xfc, !PT ;  /* 0x0000002c022c7212 */ /* 0x000fe200078efcff */
[----:B------:R-:W-:Y:S01]  /*6050*/  IMAD.U32 R56, RZ, RZ, UR5 ;  /* 0x00000005ff387e24 */ /* 0x000fe2000f8e00ff */
[----:B------:R-:W-:Y:S01]  /*6060*/  LOP3.LUT R55, R55, 0x60, RZ, 0xc0, !PT ;  /* 0x0000006037377812 */ /* 0x000fe200078ec0ff */
[----:B------:R-:W1:Y:S01]  /*6070*/  LDCU UR43, c[0x0][0xb0c] ;  /* 0x00016180ff2b77ac */ /* 0x000e620008000800 */
[----:B------:R-:W-:Y:S01]  /*6080*/  SEL R54, R54, 0xfffffff0, !P0 ;  /* 0xfffffff036367807 */ /* 0x000fe20004000000 */
[----:B------:R-:W-:Y:S01]  /*6090*/  IMAD.U32 R59, RZ, RZ, UR4 ;  /* 0x00000004ff3b7e24 */ /* 0x000fe2000f8e00ff */
[----:B------:R-:W1:Y:S01]  /*60a0*/  LDCU UR39, c[0x0][0xb30] ;  /* 0x00016600ff2777ac */ /* 0x000e620008000800 */
[----:B------:R-:W1:Y:S01]  /*60b0*/  LDCU.64 UR60, c[0x0][0x888] ;  /* 0x00011100ff3c77ac */ /* 0x000e620008000a00 */
[----:B------:R-:W1:Y:S01]  /*60c0*/  LDCU.64 UR40, c[0x0][0xb28] ;  /* 0x00016500ff2877ac */ /* 0x000e620008000a00 */
[----:B------:R-:W1:Y:S01]  /*60d0*/  LDCU.128 UR56, c[0x0][0xb10] ;  /* 0x00016200ff3877ac */ /* 0x000e620008000c00 */
[----:B------:R-:W1:Y:S01]  /*60e0*/  LDCU UR62, c[0x0][0x374] ;  /* 0x00006e80ff3e77ac */ /* 0x000e620008000800 */
[----:B------:R-:W-:Y:S01]  /*60f0*/  UMOV UR55, 0x1 ;  /* 0x0000000100377882 */ /* 0x000fe20000000000 */
[----:B------:R-:W-:Y:S01]  /*6100*/  UMOV UR46, URZ ;  /* 0x000000ff002e7c82 */ /* 0x000fe20008000000 */
[----:B------:R-:W-:Y:S01]  /*6110*/  UMOV UR53, URZ ;  /* 0x000000ff00357c82 */ /* 0x000fe20008000000 */
[----:B------:R-:W-:Y:S01]  /*6120*/  UMOV UR52, URZ ;  /* 0x000000ff00347c82 */ /* 0x000fe20008000000 */
[----:B-1234-:R-:W-:-:S07]  /*6130*/  IMAD.IADD R23, R0, 0x1, R23 ;  /* 0x0000000100177824 */ /* 0x01efce00078e0217 */
.L_x_140:
[C---:B------:R-:W-:Y:S02]  /*6140*/  LEA R0, R51.reuse, UR44, 0x3 ;  /* 0x0000002c33007c11 */ /* 0x040fe4000f8e18ff */
[----:B------:R-:W-:Y:S02]  /*6150*/  SHF.L.U32 R2, R52, 0x1f, RZ ;  /* 0x0000001f34027819 */ /* 0x000fe400000006ff */
[----:B-1----:R-:W-:Y:S02]  /*6160*/  LEA R4, R51, UR44, 0x4 ;  /* 0x0000002c33047c11 */ /* 0x002fe4000f8e20ff */
[----:B------:R-:W1:Y:S02]  /*6170*/  SYNCS.PHASECHK.TRANS64.TRYWAIT P0, [R0+URZ+0x1e0], R2 ;  /* 0x0001e002000075a7 */ /* 0x000e6400080011ff */
[----:B-1----:R-:W-:Y:S05]  /*6180*/  @!P0 BRA `(.L_x_110) ;  /* 0x0000003400348947 */ /* 0x002fea0003800000 */
.L_x_226:
[----:B------:R-:W-:Y:S01]  /*6190*/  R2UR UR7, R58 ;  /* 0x000000003a0772ca */ /* 0x000fe200000e0000 */
[----:B------:R-:W2:Y:S01]  /*61a0*/  LDS.128 R4, [R4+0x270] ;  /* 0x0002700004047984 */ /* 0x000ea20000000c00 */
[----:B-1----:R-:W-:Y:S01]  /*61b0*/  VIADD R0, R0, 0x1f0 ;  /* 0x000001f000007836 */ /* 0x002fe20000000000 */
[----:B------:R-:W-:Y:S04]  /*61c0*/  UISETP.GE.AND UP0, UPT, UR42, 0x1, UPT ;  /* 0x000000012a00788c */ /* 0x000fe8000bf06270 */
[----:B------:R-:W-:Y:S01]  /*61d0*/  PRMT R0, RZ, 0x654, R0 ;  /* 0x00000654ff007816 */ /* 0x000fe20000000000 */
[----:B------:R-:W-:Y:S01]  /*61e0*/  @!PT LDS RZ, [RZ] ;  /* 0x00000000fffff984 */ /* 0x000fe20000000800 */
[----:B------:R-:W-:Y:S01]  /*61f0*/  @!PT LDS RZ, [RZ] ;  /* 0x00000000fffff984 */ /* 0x000fe20000000800 */
[----:B------:R-:W-:Y:S01]  /*6200*/  @!PT LDS RZ, [RZ] ;  /* 0x00000000fffff984 */ /* 0x000fe20000000800 */
[----:B------:R-:W-:Y:S01]  /*6210*/  @!PT LDS RZ, [RZ] ;  /* 0x00000000fffff984 */ /* 0x000fe20000000800 */
[----:B------:R1:W-:Y:S06]  /*6220*/  MEMBAR.ALL.CTA ;  /* 0x0000000000007992 */ /* 0x0003ec0000008000 */
[----:B-1----:R-:W1:Y:S02]  /*6230*/  FENCE.VIEW.ASYNC.S ;  /* 0x00000000000073c6 */ /* 0x002e640000000000 */
[----:B-1----:R1:W-:Y:S01]  /*6240*/  SYNCS.ARRIVE.TRANS64.RED.A1T0 RZ, [R0+URZ], RZ ;  /* 0x000000ff00ff79a7 */ /* 0x0023e200081004ff */
[----:B--2---:R-:W-:Y:S11]  /*6250*/  LOP3.LUT P0, RZ, R6, 0x1, RZ, 0xc0, !PT ;  /* 0x0000000106ff7812 */ /* 0x004ff6000780c0ff */
[----:B------:R-:W-:Y:S02]  /*6260*/  @!UPT UIADD3 URZ, UPT, UPT, URZ, URZ, URZ ;  /* 0x000000fffffff290 */ /* 0x000fe4000fffe0ff */
[----:B------:R-:W-:Y:S01]  /*6270*/  VOTEU.ANY UP1, P0 ;  /* 0x0000000000ff7886 */ /* 0x000fe20000020100 */
[----:B------:R-:W-:Y:S01]  /*6280*/  PLOP3.LUT P0, PT, PT, PT, UP1, 0x80, 0x8 ;  /* 0x000000000008781c */ /* 0x000fe20003f0f018 */
[----:B------:R-:W-:Y:S06]  /*6290*/  UP2UR UR4, UPR, URZ, 0x2 ;  /* 0x00000002ff047883 */ /* 0x000fec0008000000 */
[----:B------:R-:W-:Y:S06]  /*62a0*/  IMAD.U32 R60, RZ, RZ, UR4 ;  /* 0x00000004ff3c7e24 */ /* 0x000fec000f8e00ff */
[----:B------:R-:W-:Y:S02]  /*62b0*/  @P0 SHF.R.U32.HI R2, RZ, 0x10, R5 ;  /* 0x00000010ff020819 */ /* 0x000fe40000011605 */
[----:B------:R-:W-:Y:S02]  /*62c0*/  @P0 MOV R3, R4 ;  /* 0x0000000400030202 */ /* 0x000fe40000000f00 */
[----:B------:R-:W-:Y:S02]  /*62d0*/  @P0 R2UR UR4, R2 ;  /* 0x00000000020402ca */ /* 0x000fe400000e0000 */
[----:B------:R-:W-:Y:S02]  /*62e0*/  @P0 LOP3.LUT R4, R5, 0xffff, RZ, 0xc0, !PT ;  /* 0x0000ffff05040812 */ /* 0x000fe400078ec0ff */
[----:B------:R-:W-:Y:S02]  /*62f0*/  @P0 R2UR UR6, R3 ;  /* 0x00000000030602ca */ /* 0x000fe400000e0000 */
[----:B------:R-:W-:Y:S07]  /*6300*/  @P0 R2UR UR5, R4 ;  /* 0x00000000040502ca */ /* 0x000fee00000e0000 */
[----:B------:R-:W-:Y:S02]  /*6310*/  @UP1 UMOV UR7, UR4 ;  /* 0x0000000400071c82 */ /* 0x000fe40008000000 */
[----:B------:R-:W-:Y:S02]  /*6320*/  IMAD.U32 R58, RZ, RZ, UR7 ;  /* 0x00000007ff3a7e24 */ /* 0x000fe4000f8e00ff */
[----:B------:R-:W-:Y:S02]  /*6330*/  @UP1 UMOV UR38, UR6 ;  /* 0x0000000600261c82 */ /* 0x000fe40008000000 */
[----:B------:R-:W-:Y:S01]  /*6340*/  @UP1 UMOV UR37, UR5 ;  /* 0x0000000500251c82 */ /* 0x000fe20008000000 */
[----:B-1----:R-:W-:Y:S05]  /*6350*/  BRA.U !UP0, `(.L_x_111) ;  /* 0x0000000108cc7547 */ /* 0x002fea000b800000 */
[----:B------:R-:W1:Y:S01]  /*6360*/  LDCU UR12, c[0x0][0xb20] ;  /* 0x00016400ff0c77ac */ /* 0x000e620008000800 */
[----:B------:R-:W-:Y:S02]  /*6370*/  UIMAD.WIDE.U32 UR4, UR62, UR59, URZ ;  /* 0x0000003b3e0472a5 */ /* 0x000fe4000f8e00ff */
[----:B------:R-:W-:Y:S02]  /*6380*/  UIMAD.WIDE.U32 UR6, UR63, UR56, URZ ;  /* 0x000000383f0672a5 */ /* 0x000fe4000f8e00ff */
[----:B------:R-:W-:Y:S02]  /*6390*/  UISETP.NE.AND UP0, UPT, UR58, 0x1, UPT ;  /* 0x000000013a00788c */ /* 0x000fe4000bf05270 */
[----:B------:R-:W-:Y:S02]  /*63a0*/  UIMAD.WIDE.U32 UR8, UR37, UR59, URZ ;  /* 0x0000003b250872a5 */ /* 0x000fe4000f8e00ff */
[----:B------:R-:W-:Y:S02]  /*63b0*/  UIMAD.WIDE.U32 UR10, UR38, UR56, URZ ;  /* 0x00000038260a72a5 */ /* 0x000fe4000f8e00ff */
[----:B------:R-:W-:Y:S02]  /*63c0*/  UISETP.NE.AND UP1, UPT, UR43, 0x1, UPT ;  /* 0x000000012b00788c */ /* 0x000fe4000bf25270 */
[----:B------:R-:W-:Y:S01]  /*63d0*/  UISETP.NE.AND UP2, UPT, UR42, 0x1, UPT ;  /* 0x000000012a00788c */ /* 0x000fe2000bf45270 */
[----:B------:R-:W-:Y:S02]  /*63e0*/  UMOV UR4, UR5 ;  /* 0x0000000500047c82 */ /* 0x000fe40008000000 */
[----:B-1----:R-:W-:Y:S03]  /*63f0*/  USHF.R.U32.HI UR5, URZ, UR12, UR4 ;  /* 0x0000000cff057299 */ /* 0x002fe60008011604 */
[----:B------:R-:W-:Y:S02]  /*6400*/  UMOV UR4, UR7 ;  /* 0x0000000700047c82 */ /* 0x000fe40008000000 */
[----:B------:R-:W-:Y:S02]  /*6410*/  USHF.R.U32.HI UR7, URZ, UR57, UR4 ;  /* 0x00000039ff077299 */ /* 0x000fe40008011604 */
[----:B------:R-:W-:Y:S02]  /*6420*/  USEL UR4, UR62, UR5, !UP0 ;  /* 0x000000053e047287 */ /* 0x000fe4000c000000 */
[----:B------:R-:W-:Y:S01]  /*6430*/  USEL UR7, UR63, UR7, !UP1 ;  /* 0x000000073f077287 */ /* 0x000fe2000c800000 */
[----:B------:R-:W-:Y:S01]  /*6440*/  UMOV UR5, UR9 ;  /* 0x0000000900057c82 */ /* 0x000fe20008000000 */
[----:B------:R-:W-:Y:S02]  /*6450*/  UIMAD.WIDE.U32 UR8, UR4, UR40, URZ ;  /* 0x00000028040872a5 */ /* 0x000fe4000f8e00ff */
[----:B------:R-:W-:Y:S03]  /*6460*/  USHF.R.U32.HI UR6, URZ, UR12, UR5 ;  /* 0x0000000cff067299 */ /* 0x000fe60008011605 */
[----:B------:R-:W-:Y:S01]  /*6470*/  UMOV UR5, UR11 ;  /* 0x0000000b00057c82 */ /* 0x000fe20008000000 */
[----:B------:R-:W-:Y:S02]  /*6480*/  UIMAD.WIDE.U32 UR10, UR7, UR40, URZ ;  /* 0x00000028070a72a5 */ /* 0x000fe4000f8e00ff */
[----:B------:R-:W-:Y:S02]  /*6490*/  USHF.R.U32.HI UR12, URZ, UR57, UR5 ;  /* 0x00000039ff0c7299 */ /* 0x000fe40008011605 */
[----:B------:R-:W-:Y:S01]  /*64a0*/  USEL UR6, UR37, UR6, !UP0 ;  /* 0x0000000625067287 */ /* 0x000fe2000c000000 */
[----:B------:R-:W-:Y:S02]  /*64b0*/  UMOV UR5, UR9 ;  /* 0x0000000900057c82 */ /* 0x000fe40008000000 */
[----:B------:R-:W-:Y:S01]  /*64c0*/  UMOV UR10, UR11 ;  /* 0x0000000b000a7c82 */ /* 0x000fe20008000000 */
[----:B------:R-:W-:Y:S02]  /*64d0*/  @UP2 USHF.R.U32.HI UR4, URZ, UR41, UR5 ;  /* 0x00000029ff042299 */ /* 0x000fe40008011605 */
[----:B------:R-:W-:Y:S02]  /*64e0*/  @UP2 USHF.R.U32.HI UR7, URZ, UR41, UR10 ;  /* 0x00000029ff072299 */ /* 0x000fe4000801160a */
[----:B------:R-:W-:Y:S02]  /*64f0*/  UIMAD UR4, UR42, UR4, URZ ;  /* 0x000000042a0472a4 */ /* 0x000fe4000f8e02ff */
[----:B------:R-:W-:Y:S02]  /*6500*/  UIMAD.WIDE.U32 UR10, UR6, UR40, URZ ;  /* 0x00000028060a72a5 */ /* 0x000fe4000f8e00ff */
[----:B------:R-:W-:Y:S02]  /*6510*/  USEL UR5, UR38, UR12, !UP1 ;  /* 0x0000000c26057287 */ /* 0x000fe4000c800000 */
[----:B------:R-:W-:Y:S02]  /*6520*/  UIMAD UR8, UR42, UR7, URZ ;  /* 0x000000072a0872a4 */ /* 0x000fe4000f8e02ff */
[----:B------:R-:W-:Y:S03]  /*6530*/  UISETP.GE.AND UP0, UPT, UR6, UR4, UPT ;  /* 0x000000040600728c */ /* 0x000fe6000bf06270 */
[----:B------:R-:W-:Y:S01]  /*6540*/  UMOV UR4, UR11 ;  /* 0x0000000b00047c82 */ /* 0x000fe20008000000 */
[----:B------:R-:W-:Y:S02]  /*6550*/  UISETP.GE.OR UP0, UPT, UR5, UR8, UP0 ;  /* 0x000000080500728c */ /* 0x000fe40008706670 */
[----:B------:R-:W-:Y:S02]  /*6560*/  USHF.R.U32.HI UR4, URZ, UR41, UR4 ;  /* 0x00000029ff047299 */ /* 0x000fe40008011604 */
[----:B------:R-:W-:Y:S02]  /*6570*/  UIMAD.WIDE.U32 UR8, UR5, UR40, URZ ;  /* 0x00000028050872a5 */ /* 0x000fe4000f8e00ff */
[----:B------:R-:W-:Y:S02]  /*6580*/  USEL UR11, UR6, UR4, !UP2 ;  /* 0x00000004060b7287 */ /* 0x000fe4000d000000 */
[----:B------:R-:W-:Y:S02]  /*6590*/  UIADD3 UR8, UPT, UPT, -UR5, URZ, URZ ;  /* 0x000000ff05087290 */ /* 0x000fe4000fffe1ff */
[----:B------:R-:W-:Y:S01]  /*65a0*/  UIADD3 UR10, UPT, UPT, -UR11, URZ, URZ ;  /* 0x000000ff0b0a7290 */ /* 0x000fe2000fffe1ff */
[----:B------:R-:W-:Y:S01]  /*65b0*/  @!UP0 UMOV UR4, UR9 ;  /* 0x0000000900048c82 */ /* 0x000fe20008000000 */
[----:B------:R-:W-:Y:S02]  /*65c0*/  UIADD3 UR9, UPT, UPT, -UR6, URZ, URZ ;  /* 0x000000ff06097290 */ /* 0x000fe4000fffe1ff */
[----:B------:R-:W-:Y:S02]  /*65d0*/  @!UP0 USHF.R.U32.HI UR4, URZ, UR41, UR4 ;  /* 0x00000029ff048299 */ /* 0x000fe40008011604 */
[----:B------:R-:W-:Y:S02]  /*65e0*/  UIMAD UR10, UR42, UR10, UR6 ;  /* 0x0000000a2a0a72a4 */ /* 0x000fe4000f8e0206 */
[----:B------:R-:W-:Y:S04]  /*65f0*/  @!UP0 USEL UR4, UR5, UR4, !UP2 ;  /* 0x0000000405048287 */ /* 0x000fe8000d000000 */
[----:B------:R-:W-:Y:S02]  /*6600*/  @!UP0 UIMAD UR10, UR7, UR10, UR4 ;  /* 0x0000000a070a82a4 */ /* 0x000fe4000f8e0204 */
[----:B------:R-:W-:Y:S02]  /*6610*/  @!UP0 UIADD3 UR11, UPT, UPT, UR11, -UR4, URZ ;  /* 0x800000040b0b8290 */ /* 0x000fe4000fffe0ff */
[----:B------:R-:W-:Y:S02]  /*6620*/  UIMAD UR7, UR43, UR8, UR38 ;  /* 0x000000082b0772a4 */ /* 0x000fe4000f8e0226 */
[----:B------:R-:W-:Y:S02]  /*6630*/  @!UP0 UIMAD UR6, UR11, UR42, UR5 ;  /* 0x0000002a0b0682a4 */ /* 0x000fe4000f8e0205 */
[----:B------:R-:W-:Y:S01]  /*6640*/  UIMAD UR4, UR58, UR9, UR37 ;  /* 0x000000093a0472a4 */ /* 0x000fe2000f8e0225 */
[----:B------:R-:W-:Y:S02]  /*6650*/  @!UP0 UMOV UR5, UR10 ;  /* 0x0000000a00058c82 */ /* 0x000fe40008000000 */
[----:B------:R-:W-:Y:S02]  /*6660*/  UIMAD UR38, UR5, UR43, UR7 ;  /* 0x0000002b052672a4 */ /* 0x000fe4000f8e0207 */
[----:B------:R-:W-:Y:S11]  /*6670*/  UIMAD UR37, UR6, UR58, UR4 ;  /* 0x0000003a062572a4 */ /* 0x000ff6000f8e0204 */
[----:B------:R-:W-:Y:S01]  /*6680*/  @!UPT UIADD3 URZ, UPT, UPT, URZ, URZ, URZ ;  /* 0x000000fffffff290 */ /* 0x000fe2000fffe0ff */
.L_x_111:
[----:B------:R-:W-:Y:S01]  /*6690*/  UISETP.NE.AND UP0, UPT, UR39, 0x1, UPT ;  /* 0x000000012700788c */ /* 0x000fe2000bf05270 */
[----:B------:R-:W-:Y:S01]  /*66a0*/  R2UR UR11, R59 ;  /* 0x000000003b0b72ca */ /* 0x000fe200000e0000 */
[----:B------:R-:W-:Y:S01]  /*66b0*/  USHF.L.U32 UR50, UR26, 0x6, URZ ;  /* 0x000000061a327899 */ /* 0x000fe200080006ff */
[----:B------:R-:W-:Y:S01]  /*66c0*/  IADD3 R51, PT, PT, R51, 0x1, RZ ;  /* 0x0000000133337810 */ /* 0x000fe20007ffe0ff */
[----:B------:R-:W-:Y:S07]  /*66d0*/  USHF.L.U32 UR49, UR30, 0x6, URZ ;  /* 0x000000061e317899 */ /* 0x000fee00080006ff */
[----:B------:R-:W1:Y:S01]  /*66e0*/  @!UP0 LDCU.128 UR12, c[0x0][0xb10] ;  /* 0x00016200ff0c87ac */ /* 0x000e620008000c00 */
[----:B------:R-:W2:Y:S01]  /*66f0*/  @!UP0 LDCU UR5, c[0x0][0xb0c] ;  /* 0x00016180ff0587ac */ /* 0x000ea20008000800 */
[----:B------:R-:W3:Y:S01]  /*6700*/  @!UP0 LDCU UR10, c[0x0][0xb20] ;  /* 0x00016400ff0a87ac */ /* 0x000ee20008000800 */
[----:B-1----:R-:W-:Y:S02]  /*6710*/  UIMAD.WIDE.U32 UR8, UR38, UR12, URZ ;  /* 0x0000000c260872a5 */ /* 0x002fe4000f8e00ff */
[----:B------:R-:W-:Y:S02]  /*6720*/  UIMAD.WIDE.U32 UR6, UR37, UR15, URZ ;  /* 0x0000000f250672a5 */ /* 0x000fe4000f8e00ff */
[----:B------:R-:W-:Y:S03]  /*6730*/  @!UP0 UISETP.NE.AND UP1, UPT, UR14, 0x1, UPT ;  /* 0x000000010e00888c */ /* 0x000fe6000bf25270 */
[----:B------:R-:W-:Y:S01]  /*6740*/  @!UP0 UMOV UR4, UR9 ;  /* 0x0000000900048c82 */ /* 0x000fe20008000000 */
[----:B--2---:R-:W-:Y:S02]  /*6750*/  @!UP0 UISETP.NE.AND UP2, UPT, UR5, 0x1, UPT ;  /* 0x000000010500888c */ /* 0x004fe4000bf45270 */
[----:B------:R-:W-:Y:S01]  /*6760*/  @!UP0 USHF.R.U32.HI UR4, URZ, UR13, UR4 ;  /* 0x0000000dff048299 */ /* 0x000fe20008011604 */
[----:B------:R-:W-:Y:S02]  /*6770*/  @!UP0 UMOV UR6, UR7 ;  /* 0x0000000700068c82 */ /* 0x000fe40008000000 */
[----:B---3--:R-:W-:Y:S02]  /*6780*/  @!UP0 USHF.R.U32.HI UR6, URZ, UR10, UR6 ;  /* 0x0000000aff068299 */ /* 0x008fe40008011606 */
[----:B------:R-:W-:Y:S02]  /*6790*/  @!UP0 USEL UR7, UR38, UR4, !UP2 ;  /* 0x0000000426078287 */ /* 0x000fe4000d000000 */
[----:B------:R-:W-:Y:S04]  /*67a0*/  @!UP0 USEL UR6, UR37, UR6, !UP1 ;  /* 0x0000000625068287 */ /* 0x000fe8000c800000 */
[----:B------:R-:W-:Y:S02]  /*67b0*/  @!UP0 UIADD3 UR4, UPT, UPT, -UR7, UR6, URZ ;  /* 0x0000000607048290 */ /* 0x000fe4000fffe1ff */
[----:B------:R-:W-:Y:S02]  /*67c0*/  @!UP0 UIADD3 UR6, UPT, UPT, UR7, -UR6, URZ ;  /* 0x8000000607068290 */ /* 0x000fe4000fffe0ff */
[----:B------:R-:W-:Y:S02]  /*67d0*/  @!UP0 UIMAD UR38, UR4, UR5, UR38 ;  /* 0x00000005042682a4 */ /* 0x000fe4000f8e0226 */
[----:B------:R-:W-:Y:S02]  /*67e0*/  @!UP0 UIMAD UR37, UR6, UR14, UR37 ;  /* 0x0000000e062582a4 */ /* 0x000fe4000f8e0225 */
[----:B------:R-:W-:Y:S09]  /*67f0*/  ULOP3.LUT UP0, URZ, UR11, 0x1b0, URZ, 0xc0, !UPT ;  /* 0x000001b00bff7892 */ /* 0x000ff2000f80c0ff */
[----:B------:R-:W-:Y:S05]  /*6800*/  BRA.U !UP0, `(.L_x_112) ;  /* 0x00000001087c7547 */ /* 0x000fea000b800000 */
[----:B------:R-:W1:Y:S01]  /*6810*/  LDCU.64 UR8, c[0x4][0x80] ;  /* 0x01001000ff0877ac */ /* 0x000e620008000a00 */
[----:B------:R-:W-:Y:S01]  /*6820*/  MOV R2, 0x0 ;  /* 0x0000000000027802 */ /* 0x000fe20000000f00 */
[----:B------:R-:W-:Y:S02]  /*6830*/  HFMA2 R12, -RZ, RZ, 0, 5.9604644775390625e-08 ;  /* 0x00000001ff0c7431 */ /* 0x000fe400000001ff */
[----:B------:R-:W-:Y:S01]  /*6840*/  IMAD.MOV.U32 R8, RZ, RZ, 0x70 ;  /* 0x00000070ff087424 */ /* 0x000fe200078e00ff */
[----:B------:R2:W3:Y:S01]  /*6850*/  LDC.64 R14, c[0x4][R2] ;  /* 0x01000000020e7b82 */ /* 0x0004e20000000a00 */
[----:B------:R-:W4:Y:S01]  /*6860*/  LDCU.64 UR6, c[0x4][0x88] ;  /* 0x01001100ff0677ac */ /* 0x000f220008000a00 */
[----:B------:R-:W-:Y:S01]  /*6870*/  IMAD.MOV.U32 R13, RZ, RZ, RZ ;  /* 0x000000ffff0d7224 */ /* 0x000fe200078e00ff */
[----:B------:R-:W2:Y:S01]  /*6880*/  LDCU.64 UR4, c[0x4][0x8] ;  /* 0x01000100ff0477ac */ /* 0x000ea20008000a00 */
[----:B-1----:R-:W-:Y:S01]  /*6890*/  MOV R5, UR9 ;  /* 0x0000000900057c02 */ /* 0x002fe20008000f00 */
[----:B------:R-:W-:Y:S01]  /*68a0*/  IMAD.U32 R4, RZ, RZ, UR8 ;  /* 0x00000008ff047e24 */ /* 0x000fe2000f8e00ff */
[----:B----4-:R-:W-:Y:S01]  /*68b0*/  MOV R7, UR7 ;  /* 0x0000000700077c02 */ /* 0x010fe20008000f00 */
[----:B------:R-:W-:Y:S01]  /*68c0*/  IMAD.U32 R6, RZ, RZ, UR6 ;  /* 0x00000006ff067e24 */ /* 0x000fe2000f8e00ff */
[----:B--2---:R-:W-:Y:S01]  /*68d0*/  MOV R11, UR5 ;  /* 0x00000005000b7c02 */ /* 0x004fe20008000f00 */
[----:B------:R-:W-:Y:S02]  /*68e0*/  IMAD.U32 R10, RZ, RZ, UR4 ;  /* 0x00000004ff0a7e24 */ /* 0x000fe4000f8e00ff */
[----:B------:R-:W-:Y:S07]  /*68f0*/  LEPC R20, `(.L_x_113) ;  /* 0x000000001014794e */ /* 0x000fee0000000000 */
[----:B---3-5:R-:W-:Y:S05]  /*6900*/  CALL.ABS.NOINC R14 ;  /* 0x000000000e007343 */ /* 0x028fea0003c00000 */
.L_x_113:
[----:B------:R-:W1:Y:S01]  /*6910*/  LDCU.64 UR8, c[0x4][0x80] ;  /* 0x01001000ff0877ac */ /* 0x000e620008000a00 */
[----:B------:R-:W2:Y:S01]  /*6920*/  LDC.64 R2, c[0x4][R2] ;  /* 0x0100000002027b82 */ /* 0x000ea20000000a00 */
[----:B------:R-:W-:Y:S02]  /*6930*/  HFMA2 R12, -RZ, RZ, 0, 5.9604644775390625e-08 ;  /* 0x00000001ff0c7431 */ /* 0x000fe400000001ff */
[----:B------:R-:W-:Y:S02]  /*6940*/  IMAD.MOV.U32 R8, RZ, RZ, 0x70 ;  /* 0x00000070ff087424 */ /* 0x000fe400078e00ff */
[----:B------:R-:W-:Y:S01]  /*6950*/  IMAD.MOV.U32 R13, RZ, RZ, RZ ;  /* 0x000000ffff0d7224 */ /* 0x000fe200078e00ff */
[----:B------:R-:W3:Y:S01]  /*6960*/  LDCU.64 UR6, c[0x4][0x88] ;  /* 0x01001100ff0677ac */ /* 0x000ee20008000a00 */
[----:B------:R-:W4:Y:S01]  /*6970*/  LDCU.64 UR4, c[0x4][0x8] ;  /* 0x01000100ff0477ac */ /* 0x000f220008000a00 */
[----:B-1----:R-:W-:Y:S02]  /*6980*/  MOV R4, UR8 ;  /* 0x0000000800047c02 */ /* 0x002fe40008000f00 */
[----:B------:R-:W-:Y:S02]  /*6990*/  MOV R5, UR9 ;  /* 0x0000000900057c02 */ /* 0x000fe40008000f00 */
[----:B---3--:R-:W-:Y:S01]  /*69a0*/  MOV R7, UR7 ;  /* 0x0000000700077c02 */ /* 0x008fe20008000f00 */
[----:B------:R-:W-:Y:S01]  /*69b0*/  IMAD.U32 R6, RZ, RZ, UR6 ;  /* 0x00000006ff067e24 */ /* 0x000fe2000f8e00ff */
[----:B----4-:R-:W-:Y:S01]  /*69c0*/  MOV R11, UR5 ;  /* 0x00000005000b7c02 */ /* 0x010fe20008000f00 */
[----:B------:R-:W-:Y:S02]  /*69d0*/  IMAD.U32 R10, RZ, RZ, UR4 ;  /* 0x00000004ff0a7e24 */ /* 0x000fe4000f8e00ff */
[----:B------:R-:W-:Y:S07]  /*69e0*/  LEPC R20, `(.L_x_112) ;  /* 0x000000001014794e */ /* 0x000fee0000000000 */
[----:B--2---:R-:W-:Y:S05]  /*69f0*/  CALL.ABS.NOINC R2 ;  /* 0x0000000002007343 */ /* 0x004fea0003c00000 */
.L_x_112:
[----:B------:R-:W-:Y:S02]  /*6a00*/  R2UR UR6, R49 ;  /* 0x00000000310672ca */ /* 0x000fe400000e0000 */
[----:B------:R-:W-:Y:S02]  /*6a10*/  R2UR UR5, R57 ;  /* 0x00000000390572ca */ /* 0x000fe400000e0000 */
[----:B------:R-:W-:Y:S02]  /*6a20*/  R2UR UR4, R56 ;  /* 0x00000000380472ca */ /* 0x000fe400000e0000 */
[----:B------:R-:W-:Y:S02]  /*6a30*/  ISETP.NE.U32.AND P4, PT, R42, RZ, PT ;  /* 0x000000ff2a00720c */ /* 0x000fe40003f85070 */
[----:B------:R-:W-:Y:S02]  /*6a40*/  ISETP.NE.U32.AND P2, PT, RZ, UR60, PT ;  /* 0x0000003cff007c0c */ /* 0x000fe4000bf45070 */
[----:B------:R-:W-:Y:S02]  /*6a50*/  ISETP.NE.AND.EX P4, PT, R43, RZ, PT, P4 ;  /* 0x000000ff2b00720c */ /* 0x000fe40003f85340 */
[----:B------:R-:W-:Y:S01]  /*6a60*/  ISETP.NE.AND.EX P2, PT, RZ, UR61, PT, P2 ;  /* 0x0000003dff007c0c */ /* 0x000fe2000bf45320 */
[----:B------:R-:W-:Y:S02]  /*6a70*/  UISETP.NE.AND UP2, UPT, UR6, URZ, UPT ;  /* 0x000000ff0600728c */ /* 0x000fe4000bf45270 */
[----:B------:R-:W-:Y:S04]  /*6a80*/  UISETP.NE.U32.AND UP0, UPT, UR5, URZ, UPT ;  /* 0x000000ff0500728c */ /* 0x000fe8000bf05070 */
[----:B------:R-:W-:Y:S01]  /*6a90*/  UISETP.NE.AND.EX UP1, UPT, UR4, URZ, UPT, UP0 ;  /* 0x000000ff0400728c */ /* 0x000fe2000bf25300 */
[----:B------:R-:W-:Y:S01]  /*6aa0*/  PLOP3.LUT P1, PT, PT, PT, UP2, 0x80, 0x8 ;  /* 0x000000000008781c */ /* 0x000fe20003f2f028 */
[----:B------:R-:W-:Y:S03]  /*6ab0*/  UPLOP3.LUT UP0, UPT, UPT, UPT, UPT, 0x40, 0x4 ;  /* 0x000000000004789c */ /* 0x000fe60003f0e870 */
[----:B------:R-:W-:Y:S06]  /*6ac0*/  @UP2 UPLOP3.LUT UP0, UPT, UPT, UPT, UP1, 0x80, 0x8 ;  /* 0x000000000008289c */ /* 0x000fec0003f0f010 */
[----:B------:R-:W-:Y:S01]  /*6ad0*/  PLOP3.LUT P0, PT, PT, PT, UP0, 0x80, 0x8 ;  /* 0x000000000008781c */ /* 0x000fe20003f0f008 */
[----:B------:R-:W-:Y:S01]  /*6ae0*/  @!UPT UIADD3 URZ, UPT, UPT, URZ, URZ, URZ ;  /* 0x000000fffffff290 */ /* 0x000fe2000fffe0ff */
[----:B------:R-:W-:Y:S11]  /*6af0*/  BRA.U !UP1, `(.L_x_114) ;  /* 0x0000000109407547 */ /* 0x000ff6000b800000 */
[----:B------:R-:W-:Y:S01]  /*6b00*/  UISETP.NE.U32.AND UP0, UPT, UR60, URZ, UPT ;  /* 0x000000ff3c00728c */ /* 0x000fe2000bf05070 */
[----:B------:R-:W-:Y:S01]  /*6b10*/  R2UR UR6, R57 ;  /* 0x00000000390672ca */ /* 0x000fe200000e0000 */
[----:B------:R-:W1:Y:S01]  /*6b20*/  LDCU.64 UR8, c[0x0][0x358] ;  /* 0x00006b00ff0877ac */ /* 0x000e620008000a00 */
[----:B------:R-:W-:Y:S02]  /*6b30*/  HFMA2 R45, -RZ, RZ, 0, 5.9604644775390625e-08 ;  /* 0x00000001ff2d7431 */ /* 0x000fe400000001ff */
[----:B------:R-:W-:Y:S01]  /*6b40*/  IMAD.MOV.U32 R0, RZ, RZ, 0x1 ;  /* 0x00000001ff007424 */ /* 0x000fe200078e00ff */
[----:B------:R-:W-:Y:S06]  /*6b50*/  UISETP.NE.AND.EX UP0, UPT, UR61, URZ, UPT, UP0 ;  /* 0x000000ff3d00728c */ /* 0x000fec000bf05300 */
[----:B------:R-:W-:Y:S05]  /*6b60*/  PLOP3.LUT P3, PT, PT, PT, UP0, 0x80, 0x8 ;  /* 0x000000000008781c */ /* 0x000fea0003f6f008 */
[----:B------:R-:W2:Y:S01]  /*6b70*/  @UP0 LDCU.64 UR4, c[0x0][0x888] ;  /* 0x00011100ff0407ac */ /* 0x000ea20008000a00 */
[----:B------:R-:W-:Y:S07]  /*6b80*/  @UP0 UIMAD UR6, UR36, UR6, URZ ;  /* 0x00000006240602a4 */ /* 0x000fee000f8e02ff */
[----:B------:R-:W-:Y:S01]  /*6b90*/  @!P3 PRMT R45, R0, 0x7610, R45 ;  /* 0x00007610002db816 */ /* 0x000fe2000000002d */
[----:B--2---:R-:W-:Y:S06]  /*6ba0*/  @UP0 UIMAD.WIDE UR4, UR6, 0x4, UR4 ;  /* 0x00000004060408a5 */ /* 0x004fec000f8e0204 */
[----:B-----5:R-:W-:Y:S02]  /*6bb0*/  IMAD.U32 R26, RZ, RZ, UR4 ;  /* 0x00000004ff1a7e24 */ /* 0x020fe4000f8e00ff */
[----:B------:R-:W-:Y:S03]  /*6bc0*/  IMAD.U32 R27, RZ, RZ, UR5 ;  /* 0x00000005ff1b7e24 */ /* 0x000fe6000f8e00ff */
[----:B------:R-:W2:Y:S02]  /*6bd0*/  @!UP0 LDCU UR4, c[0x0][0x880] ;  /* 0x00011000ff0487ac */ /* 0x000ea40008000800 */
[----:B-1----:R1:W5:Y:S02]  /*6be0*/  @P3 LDG.E R26, desc[UR8][R26.64] ;  /* 0x000000081a1a3981 */ /* 0x002364000c1e1900 */
[----:B-12---:R-:W-:Y:S02]  /*6bf0*/  @!P3 MOV R26, UR4 ;  /* 0x00000004001abc02 */ /* 0x006fe40008000f00 */
.L_x_114:
[----:B------:R-:W-:Y:S05]  /*6c00*/  @!P4 BRA `(.L_x_115) ;  /* 0x000000000024c947 */ /* 0x000fea0003800000 */
[----:B------:R-:W-:Y:S01]  /*6c10*/  ISETP.NE.U32.AND P3, PT, R40, RZ, PT ;  /* 0x000000ff2800720c */ /* 0x000fe20003f65070 */
[----:B------:R-:W1:Y:S03]  /*6c20*/  LDCU.64 UR4, c[0x0][0x358] ;  /* 0x00006b00ff0477ac */ /* 0x000e660008000a00 */
[----:B------:R-:W-:Y:S11]  /*6c30*/  ISETP.NE.AND.EX P3, PT, R41, RZ, PT, P3 ;  /* 0x000000ff2900720c */ /* 0x000ff60003f65330 */
[----:B------:R-:W-:Y:S02]  /*6c40*/  @!UPT UIADD3 URZ, UPT, UPT, URZ, URZ, URZ ;  /* 0x000000fffffff290 */ /* 0x000fe4000fffe0ff */
[----:B------:R-:W2:Y:S01]  /*6c50*/  @P3 LDC.64 R2, c[0x0][0x8a8] ;  /* 0x00022a00ff023b82 */ /* 0x000ea20000000a00 */
[----:B------:R-:W-:Y:S04]  /*6c60*/  @P3 IMAD R0, R42, UR36, RZ ;  /* 0x000000242a003c24 */ /* 0x000fe8000f8e02ff */
[----:B--2---:R-:W-:Y:S05]  /*6c70*/  @P3 IMAD.WIDE R2, R0, 0x4, R2 ;  /* 0x0000000400023825 */ /* 0x004fea00078e0202 */
[----:B-1---5:R1:W5:Y:S02]  /*6c80*/  @P3 LDG.E R24, desc[UR4][R2.64] ;  /* 0x0000000402183981 */ /* 0x022364000c1e1900 */
[----:B-1----:R-:W2:Y:S02]  /*6c90*/  @!P3 LDC R24, c[0x0][0x8a0] ;  /* 0x00022800ff18bb82 */ /* 0x002ea40000000800 */
.L_x_115:
[----:B-----5:R-:W-:Y:S01]  /*6ca0*/  FSETP.NEU.AND P3, PT, R26, RZ, PT ;  /* 0x000000ff1a00720b */ /* 0x020fe20003f6d000 */
[----:B------:R-:W-:Y:S01]  /*6cb0*/  IMAD.U32 R2, RZ, RZ, UR46 ;  /* 0x0000002eff027e24 */ /* 0x000fe2000f8e00ff */
[----:B------:R-:W-:Y:S01]  /*6cc0*/  SEL R5, RZ, 0xffffffff, P2 ;  /* 0xffffffffff057807 */ /* 0x000fe20001000000 */
[----:B------:R-:W-:Y:S01]  /*6cd0*/  ULOP3.LUT UR4, UR55, 0x1, URZ, 0x3c, !UPT ;  /* 0x0000000137047892 */ /* 0x000fe2000f8e3cff */
[----:B------:R-:W-:Y:S01]  /*6ce0*/  @P1 LOP3.LUT P2, RZ, R45, 0xff, RZ, 0xc0, !PT ;  /* 0x000000ff2dff1812 */ /* 0x000fe2000784c0ff */
[----:B------:R-:W-:Y:S01]  /*6cf0*/  BSSY B1, `(.L_x_116) ;  /* 0x000003d000017945 */ /* 0x000fe20003800000 */
[----:B------:R-:W-:Y:S01]  /*6d00*/  @P1 SEL R0, RZ, 0xffffffff, P3 ;  /* 0xffffffffff001807 */ /* 0x000fe20001800000 */
[----:B------:R-:W-:Y:S01]  /*6d10*/  IMAD.MOV.U32 R65, RZ, RZ, 0x1 ;  /* 0x00000001ff417424 */ /* 0x000fe200078e00ff */
[----:B------:R-:W-:Y:S01]  /*6d20*/  LEA R2, R2, UR44, 0x3 ;  /* 0x0000002c02027c11 */ /* 0x000fe2000f8e18ff */
[----:B------:R-:W-:Y:S01]  /*6d30*/  IMAD.U32 R63, RZ, RZ, UR4 ;  /* 0x00000004ff3f7e24 */ /* 0x000fe2000f8e00ff */
[----:B------:R-:W-:Y:S01]  /*6d40*/  @P0 SEL R0, R5, R0, !P2 ;  /* 0x0000000005000207 */ /* 0x000fe20005000000 */
[----:B------:R-:W-:Y:S01]  /*6d50*/  IMAD.U32 R64, RZ, RZ, UR46 ;  /* 0x0000002eff407e24 */ /* 0x000fe2000f8e00ff */
[----:B------:R-:W-:Y:S02]  /*6d60*/  LEA R27, R22, UR44, 0x3 ;  /* 0x0000002c161b7c11 */ /* 0x000fe4000f8e18ff */
[----:B------:R-:W-:Y:S02]  /*6d70*/  CS2R R38, SRZ ;  /* 0x0000000000267805 */ /* 0x000fe4000001ff00 */
[----:B------:R-:W-:Y:S02]  /*6d80*/  @P1 LOP3.LUT R0, R0, 0x1, RZ, 0xc0, !PT ;  /* 0x0000000100001812 */ /* 0x000fe400078ec0ff */
[----:B------:R-:W-:Y:S02]  /*6d90*/  CS2R R36, SRZ ;  /* 0x0000000000247805 */ /* 0x000fe4000001ff00 */
[----:B------:R-:W-:Y:S02]  /*6da0*/  SHF.L.U32 R3, R53, 0x1f, RZ ;  /* 0x0000001f35037819 */ /* 0x000fe400000006ff */
[----:B------:R-:W-:Y:S02]  /*6db0*/  CS2R R30, SRZ ;  /* 0x00000000001e7805 */ /* 0x000fe4000001ff00 */
[----:B------:R-:W-:Y:S02]  /*6dc0*/  ISETP.NE.U32.OR P5, PT, R0, 0x1, !P1 ;  /* 0x000000010000780c */ /* 0x000fe40004fa5470 */
[----:B------:R-:W-:Y:S02]  /*6dd0*/  CS2R R28, SRZ ;  /* 0x00000000001c7805 */ /* 0x000fe4000001ff00 */
[----:B------:R-:W-:Y:S02]  /*6de0*/  PLOP3.LUT P2, PT, PT, PT, UP1, 0x80, 0x8 ;  /* 0x000000000008781c */ /* 0x000fe40003f4f018 */
[----:B------:R-:W-:Y:S02]  /*6df0*/  LEA.HI R25, R22, R22, RZ, 0x1 ;  /* 0x0000001616197211 */ /* 0x000fe400078f08ff */
[----:B------:R-:W-:Y:S02]  /*6e00*/  LOP3.LUT P4, R50, R45, 0xff, RZ, 0xc0, !PT ;  /* 0x000000ff2d327812 */ /* 0x000fe4000788c0ff */
[----:B------:R-:W-:Y:S02]  /*6e10*/  SEL R4, RZ, 0xffffffff, P3 ;  /* 0xffffffffff047807 */ /* 0x000fe40001800000 */
[----:B------:R-:W-:Y:S02]  /*6e20*/  P2R R61, PR, RZ, 0x20 ;  /* 0x00000020ff3d7803 */ /* 0x000fe40000000000 */
[----:B------:R-:W-:Y:S03]  /*6e30*/  @P5 SHF.L.U32 R0, R63, 0x1f, RZ ;  /* 0x0000001f3f005819 */ /* 0x000fe600000006ff */
[----:B------:R-:W-:Y:S01]  /*6e40*/  @P2 SEL R4, R5, R4, !P4 ;  /* 0x0000000405042207 */ /* 0x000fe20006000000 */
[----:B------:R1:W3:Y:S03]  /*6e50*/  @P5 SYNCS.PHASECHK.TRANS64.TRYWAIT P1, [R2+URZ+0x1a0], R0 ;  /* 0x0001a000020055a7 */ /* 0x0002e600080211ff */
[----:B------:R-:W-:Y:S04]  /*6e60*/  LOP3.LUT R4, R4, 0x1, RZ, 0xc0, !PT ;  /* 0x0000000104047812 */ /* 0x000fe800078ec0ff */
[----:B------:R-:W-:Y:S04]  /*6e70*/  ISETP.NE.U32.AND P2, PT, R4, 0x1, PT ;  /* 0x000000010400780c */ /* 0x000fe80003f45070 */
[----:B------:R-:W-:Y:S01]  /*6e80*/  P2R R66, PR, RZ, 0x4 ;  /* 0x00000004ff427803 */ /* 0x000fe20000000000 */
[----:B------:R4:W2:Y:S01]  /*6e90*/  SYNCS.PHASECHK.TRANS64.TRYWAIT P0, [R27+URZ+0x200], R3 ;  /* 0x000200031b0075a7 */ /* 0x0008a200080011ff */
[C---:B-1----:R-:W-:Y:S01]  /*6ea0*/  IMAD.SHL.U32 R0, R25.reuse, 0x20, RZ ;  /* 0x0000002019007824 */ /* 0x042fe200078e00ff */
[----:B------:R-:W-:Y:S04]  /*6eb0*/  LOP3.LUT R25, R25, 0xffe, RZ, 0xc0, !PT ;  /* 0x00000ffe19197812 */ /* 0x000fe800078ec0ff */
[----:B------:R-:W-:Y:S01]  /*6ec0*/  LOP3.LUT R0, R0, 0xffffffc0, RZ, 0xc0, !PT ;  /* 0xffffffc000007812 */ /* 0x000fe200078ec0ff */
[----:B------:R-:W-:Y:S04]  /*6ed0*/  IMAD.IADD R25, R22, 0x1, -R25 ;  /* 0x0000000116197824 */ /* 0x000fe800078e0a19 */
[----:B------:R-:W-:Y:S04]  /*6ee0*/  IMAD.IADD R0, R23, 0x1, R0 ;  /* 0x0000000117007824 */ /* 0x000fe800078e0200 */
[----:B------:R-:W-:Y:S01]  /*6ef0*/  IMAD R25, R25, 0x100000, R0 ;  /* 0x0010000019197824 */ /* 0x000fe200078e0200 */
[----:B---3--:R-:W-:Y:S01]  /*6f00*/  @P5 SEL R65, RZ, 0x1, !P1 ;  /* 0x00000001ff415807 */ /* 0x008fe20004800000 */
[----:B----4-:R-:W-:Y:S06]  /*6f10*/  @!P5 BRA `(.L_x_117) ;  /* 0x000000000068d947 */ /* 0x010fec0003800000 */
[----:B------:R-:W-:Y:S01]  /*6f20*/  HFMA2 R31, -RZ, RZ, 0, 0 ;  /* 0x00000000ff1f7431 */ /* 0x000fe200000001ff */
[----:B------:R-:W-:Y:S01]  /*6f30*/  ISETP.NE.AND P1, PT, R65, RZ, PT ;  /* 0x000000ff4100720c */ /* 0x000fe20003f25270 */
[----:B------:R-:W-:Y:S01]  /*6f40*/  IMAD.U32 R0, RZ, RZ, UR46 ;  /* 0x0000002eff007e24 */ /* 0x000fe2000f8e00ff */
[----:B------:R-:W-:Y:S11]  /*6f50*/  BSSY B0, `(.L_x_118) ;  /* 0x0000005000007945 */ /* 0x000ff60003800000 */
[----:B------:R-:W-:Y:S05]  /*6f60*/  @P1 BRA `(.L_x_119) ;  /* 0x00000000000c1947 */ /* 0x000fea0003800000 */
[----:B------:R-:W-:Y:S04]  /*6f70*/  SHF.L.U32 R4, R63, 0x1f, RZ ;  /* 0x0000001f3f047819 */ /* 0x000fe800000006ff */
[----:B------:R-:W1:Y:S02]  /*6f80*/  SYNCS.PHASECHK.TRANS64.TRYWAIT P1, [R2+URZ+0x1a0], R4 ;  /* 0x0001a004020075a7 */ /* 0x000e6400080211ff */
[----:B-1----:R-:W-:Y:S05]  /*6f90*/  @!P1 BRA `(.L_x_120) ;  /* 0x0000002400c49947 */ /* 0x002fea0003800000 */
.L_x_119:
[----:B------:R-:W-:Y:S05]  /*6fa0*/  BSYNC B0 ;  /* 0x0000000000007941 */ /* 0x000fea0003800000 */
.L_x_118:
[----:B------:R-:W-:Y:S01]  /*6fb0*/  ISETP.NE.AND P1, PT, R66, RZ, PT ;  /* 0x000000ff4200720c */ /* 0x000fe20003f25270 */
[----:B------:R-:W-:Y:S01]  /*6fc0*/  IMAD.MOV.U32 R30, RZ, RZ, RZ ;  /* 0x000000ffff1e7224 */ /* 0x000fe200078e00ff */
[----:B------:R-:W-:Y:S02]  /*6fd0*/  CS2R R28, SRZ ;  /* 0x00000000001c7805 */ /* 0x000fe4000001ff00 */
[----:B------:R-:W-:Y:S02]  /*6fe0*/  CS2R R38, SRZ ;  /* 0x0000000000267805 */ /* 0x000fe4000001ff00 */
[----:B------:R-:W-:Y:S07]  /*6ff0*/  CS2R R36, SRZ ;  /* 0x0000000000247805 */ /* 0x000fee000001ff00 */
[----:B-1----:R-:W-:Y:S01]  /*7000*/  @P1 IMAD R2, R0, 0x800, R44 ;  /* 0x0000080000021824 */ /* 0x002fe200078e022c */
[----:B------:R-:W-:Y:S05]  /*7010*/  @P1 WARPSYNC.ALL ;  /* 0x0000000000001948 */ /* 0x000fea0003800000 */
[----:B------:R-:W-:Y:S01]  /*7020*/  @P1 LEA R2, R2, UR44, 0x1 ;  /* 0x0000002c02021c11 */ /* 0x000fe2000f8e08ff */
[----:B------:R-:W-:Y:S04]  /*7030*/  UIADD3 UR4, UPT, UPT, UR46, 0x1, URZ ;  /* 0x000000012e047890 */ /* 0x000fe8000fffe0ff */
[----:B------:R1:W3:Y:S01]  /*7040*/  @P1 LDSM.16.M88.4 R28, [R2+0x400] ;  /* 0x00040000021c183b */ /* 0x0002e20000000200 */
[----:B------:R-:W-:Y:S01]  /*7050*/  UISETP.NE.AND UP0, UPT, UR4, 0x3, UPT ;  /* 0x000000030400788c */ /* 0x000fe2000bf05270 */
[----:B------:R-:W-:Y:S03]  /*7060*/  @P1 IMAD R0, R54, 0x2, R2 ;  /* 0x0000000236001824 */ /* 0x000fe600078e0202 */
[----:B------:R-:W-:Y:S02]  /*7070*/  USEL UR5, URZ, 0x1, UP0 ;  /* 0x00000001ff057887 */ /* 0x000fe40008000000 */
[----:B------:R1:W4:Y:S01]  /*7080*/  @P1 LDSM.16.M88.4 R36, [R0+0x400] ;  /* 0x000400000024183b */ /* 0x0003220000000200 */
[----:B------:R-:W-:Y:S03]  /*7090*/  USEL UR4, UR4, URZ, UP0 ;  /* 0x000000ff04047287 */ /* 0x000fe60008000000 */
[----:B------:R-:W-:Y:S03]  /*70a0*/  LOP3.LUT R63, R63, UR5, RZ, 0x3c, !PT ;  /* 0x000000053f3f7c12 */ /* 0x000fe6000f8e3cff */
[----:B------:R-:W-:Y:S02]  /*70b0*/  IMAD.U32 R64, RZ, RZ, UR4 ;  /* 0x00000004ff407e24 */ /* 0x000fe4000f8e00ff */
.L_x_117:
[----:B------:R-:W-:Y:S05]  /*70c0*/  BSYNC B1 ;  /* 0x0000000000017941 */ /* 0x000fea0003800000 */
.L_x_116:
[----:B-1----:R-:W-:Y:S04]  /*70d0*/  SHF.R.U32.HI R0, RZ, 0x15, R25 ;  /* 0x00000015ff007819 */ /* 0x002fe80000011619 */
[----:B------:R-:W-:Y:S01]  /*70e0*/  LOP3.LUT P1, RZ, R0, 0x3, R46, 0x48, !PT ;  /* 0x0000000300ff7812 */ /* 0x000fe2000782482e */
[----:B------:R-:W-:Y:S01]  /*70f0*/  @!UPT UIADD3 URZ, UPT, UPT, URZ, URZ, URZ ;  /* 0x000000fffffff290 */ /* 0x000fe2000fffe0ff */
[----:B--2---:R-:W-:Y:S11]  /*7100*/  @P0 BRA `(.L_x_121) ;  /* 0x0000000000080947 */ /* 0x004ff60003800000 */
[----:B------:R-:W1:Y:S02]  /*7110*/  SYNCS.PHASECHK.TRANS64.TRYWAIT P0, [R27+URZ+0x200], R3 ;  /* 0x000200031b0075a7 */ /* 0x000e6400080011ff */
[----:B-1----:R-:W-:Y:S05]  /*7120*/  @!P0 BRA `(.L_x_122) ;  /* 0x0000002400748947 */ /* 0x002fea0003800000 */
.L_x_121:
[----:B------:R-:W-:Y:S05]  /*7130*/  @!P1 BRA `(.L_x_123) ;  /* 0x0000000000409947 */ /* 0x000fea0003800000 */
[----:B------:R-:W2:Y:S01]  /*7140*/  LDCU.64 UR8, c[0x4][0x70] ;  /* 0x01000e00ff0877ac */ /* 0x000ea20008000a00 */
[----:B-1----:R-:W-:Y:S01]  /*7150*/  MOV R3, 0x0 ;  /* 0x0000000000037802 */ /* 0x002fe20000000f00 */
[----:B------:R-:W-:Y:S02]  /*7160*/  HFMA2 R12, -RZ, RZ, 0, 5.9604644775390625e-08 ;  /* 0x00000001ff0c7431 */ /* 0x000fe400000001ff */
[----:B------:R-:W-:Y:S02]  /*7170*/  IMAD.MOV.U32 R8, RZ, RZ, 0x192 ;  /* 0x00000192ff087424 */ /* 0x000fe400078e00ff */
[----:B------:R-:W-:Y:S01]  /*7180*/  IMAD.MOV.U32 R13, RZ, RZ, RZ ;  /* 0x000000ffff0d7224 */ /* 0x000fe200078e00ff */
[----:B------:R-:W1:Y:S01]  /*7190*/  LDCU.64 UR6, c[0x4][0x78] ;  /* 0x01000f00ff0677ac */ /* 0x000e620008000a00 */
[----:B------:R-:W3:Y:S01]  /*71a0*/  LDC.64 R2, c[0x4][R3] ;  /* 0x0100000003027b82 */ /* 0x000ee20000000a00 */
[----:B------:R-:W5:Y:S01]  /*71b0*/  LDCU.64 UR4, c[0x4][0x10] ;  /* 0x01000200ff0477ac */ /* 0x000f620008000a00 */
[----:B--2---:R-:W-:Y:S01]  /*71c0*/  MOV R5, UR9 ;  /* 0x0000000900057c02 */ /* 0x004fe20008000f00 */
[----:B------:R-:W-:Y:S01]  /*71d0*/  IMAD.U32 R4, RZ, RZ, UR8 ;  /* 0x00000008ff047e24 */ /* 0x000fe2000f8e00ff */
[----:B-1----:R-:W-:Y:S01]  /*71e0*/  MOV R7, UR7 ;  /* 0x0000000700077c02 */ /* 0x002fe20008000f00 */
[----:B------:R-:W-:Y:S01]  /*71f0*/  IMAD.U32 R6, RZ, RZ, UR6 ;  /* 0x00000006ff067e24 */ /* 0x000fe2000f8e00ff */
[----:B-----5:R-:W-:Y:S01]  /*7200*/  MOV R11, UR5 ;  /* 0x00000005000b7c02 */ /* 0x020fe20008000f00 */
[----:B------:R-:W-:Y:S02]  /*7210*/  IMAD.U32 R10, RZ, RZ, UR4 ;  /* 0x00000004ff0a7e24 */ /* 0x000fe4000f8e00ff */
[----:B------:R-:W-:Y:S07]  /*7220*/  LEPC R20, `(.L_x_123) ;  /* 0x000000001014794e */ /* 0x000fee0000000000 */
[----:B---34-:R-:W-:Y:S05]  /*7230*/  CALL.ABS.NOINC R2 ;  /* 0x0000000002007343 */ /* 0x018fea0003c00000 */
.L_x_123:
[----:B------:R-:W-:Y:S05]  /*7240*/  WARPSYNC.ALL ;  /* 0x0000000000007948 */ /* 0x000fea0003800000 */
[----:B------:R-:W-:Y:S01]  /*7250*/  R2UR UR4, R25 ;  /* 0x00000000190472ca */ /* 0x000fe200000e0000 */
[----:B-1-3--:R-:W-:Y:S01]  /*7260*/  HADD2.F32 R3, -RZ, R28.H0_H0 ;  /* 0x2000001cff037230 */ /* 0x00afe20000004100 */
[----:B------:R-:W-:Y:S01]  /*7270*/  SHF.L.U32 R62, R54, 0x1, RZ ;  /* 0x00000001363e7819 */ /* 0x000fe200000006ff */
[----:B------:R-:W-:Y:S01]  /*7280*/  HADD2.F32 R20, -RZ, R30.H0_H0 ;  /* 0x2000001eff147230 */ /* 0x000fe20000004100 */
[----:B------:R-:W-:Y:S01]  /*7290*/  ISETP.NE.AND P0, PT, R55, RZ, PT ;  /* 0x000000ff3700720c */ /* 0x000fe20003f05270 */
[----:B------:R-:W-:Y:S08]  /*72a0*/  BSSY.RECONVERGENT B0, `(.L_x_124) ;  /* 0x000004e000007945 */ /* 0x000ff00003800200 */
[----:B------:R-:W1:Y:S02]  /*72b0*/  LDTM.16dp256bit.x4 R4, tmem[UR4] ;  /* 0x00000004000479ee */ /* 0x000e640008120000 */
[C---:B-1----:R-:W-:Y:S01]  /*72c0*/  FMUL R0, R24.reuse, R4 ;  /* 0x0000000418007220 */ /* 0x042fe20000400000 */
[----:B------:R-:W-:Y:S02]  /*72d0*/  HADD2.F32 R4, -RZ, R28.H1_H1 ;  /* 0x3000001cff047230 */ /* 0x000fe40000004100 */
[----:B------:R-:W-:Y:S01]  /*72e0*/  FMUL R2, R24, R5 ;  /* 0x0000000518027220 */ /* 0x000fe20000400000 */
[--C-:B------:R-:W-:Y:S02]  /*72f0*/  HADD2.F32 R5, -RZ, R29.reuse.H0_H0 ;  /* 0x2000001dff057230 */ /* 0x100fe40000004100 */
[----:B------:R-:W-:Y:S01]  /*7300*/  FFMA R0, R26, R3, R0 ;  /* 0x000000031a007223 */ /* 0x000fe20000000000 */
[----:B------:R-:W-:Y:S01]  /*7310*/  FMUL R3, R24, R6 ;  /* 0x0000000618037220 */ /* 0x000fe20000400000 */
[----:B------:R-:W-:Y:S02]  /*7320*/  HADD2.F32 R6, -RZ, R29.H1_H1 ;  /* 0x3000001dff067230 */ /* 0x000fe40000004100 */
[----:B------:R-:W-:Y:S01]  /*7330*/  FFMA R2, R26, R4, R2 ;  /* 0x000000041a027223 */ /* 0x000fe20000000002 */
[----:B------:R-:W-:Y:S01]  /*7340*/  FMUL R7, R24, R7 ;  /* 0x0000000718077220 */ /* 0x000fe20000400000 */
[----:B------:R-:W-:Y:S01]  /*7350*/  FFMA R3, R26, R5, R3 ;  /* 0x000000051a037223 */ /* 0x000fe20000000003 */
[C---:B------:R-:W-:Y:S01]  /*7360*/  FMUL R4, R24.reuse, R8 ;  /* 0x0000000818047220 */ /* 0x040fe20000400000 */
[----:B------:R-:W-:Y:S01]  /*7370*/  FMUL R5, R24, R9 ;  /* 0x0000000918057220 */ /* 0x000fe20000400000 */
[----:B------:R-:W-:Y:S01]  /*7380*/  F2FP.F16.F32.PACK_AB R32, R2, R0 ;  /* 0x000000000220723e */ /* 0x000fe200000000ff */
[C---:B------:R-:W-:Y:S01]  /*7390*/  FFMA R7, R26.reuse, R6, R7 ;  /* 0x000000061a077223 */ /* 0x040fe20000000007 */
[----:B------:R-:W-:Y:S02]  /*73a0*/  HADD2.F32 R0, -RZ, R30.H1_H1 ;  /* 0x3000001eff007230 */ /* 0x000fe40000004100 */
[----:B------:R-:W-:Y:S01]  /*73b0*/  FFMA R4, R26, R20, R4 ;  /* 0x000000141a047223 */ /* 0x000fe20000000004 */
[--C-:B------:R-:W-:Y:S02]  /*73c0*/  HADD2.F32 R2, -RZ, R31.reuse.H0_H0 ;  /* 0x2000001fff027230 */ /* 0x100fe40000004100 */
[----:B------:R-:W-:Y:S01]  /*73d0*/  FMUL R6, R24, R10 ;  /* 0x0000000a18067220 */ /* 0x000fe20000400000 */
[----:B------:R-:W-:Y:S01]  /*73e0*/  F2FP.F16.F32.PACK_AB R33, R7, R3 ;  /* 0x000000030721723e */ /* 0x000fe200000000ff */
[----:B------:R-:W-:Y:S02]  /*73f0*/  HADD2.F32 R3, -RZ, R31.H1_H1 ;  /* 0x3000001fff037230 */ /* 0x000fe40000004100 */
[----:B------:R-:W-:Y:S01]  /*7400*/  FFMA R5, R26, R0, R5 ;  /* 0x000000001a057223 */ /* 0x000fe20000000005 */
[C---:B------:R-:W-:Y:S01]  /*7410*/  FMUL R11, R24.reuse, R11 ;  /* 0x0000000b180b7220 */ /* 0x040fe20000400000 */
[--C-:B----4-:R-:W-:Y:S02]  /*7420*/  HADD2.F32 R7, -RZ, R36.reuse.H0_H0 ;  /* 0x20000024ff077230 */ /* 0x110fe40000004100 */
[C---:B------:R-:W-:Y:S01]  /*7430*/  FMUL R8, R24.reuse, R12 ;  /* 0x0000000c18087220 */ /* 0x040fe20000400000 */
[----:B------:R-:W-:Y:S02]  /*7440*/  HADD2.F32 R0, -RZ, R36.H1_H1 ;  /* 0x30000024ff007230 */ /* 0x000fe40000004100 */
[----:B------:R-:W-:Y:S01]  /*7450*/  FMUL R9, R24, R13 ;  /* 0x0000000d18097220 */ /* 0x000fe20000400000 */
[C---:B------:R-:W-:Y:S01]  /*7460*/  FFMA R6, R26.reuse, R2, R6 ;  /* 0x000000021a067223 */ /* 0x040fe20000000006 */
[C---:B------:R-:W-:Y:S01]  /*7470*/  FFMA R11, R26.reuse, R3, R11 ;  /* 0x000000031a0b7223 */ /* 0x040fe2000000000b */
[C---:B------:R-:W-:Y:S01]  /*7480*/  FFMA R8, R26.reuse, R7, R8 ;  /* 0x000000071a087223 */ /* 0x040fe20000000008 */
[----:B------:R-:W-:Y:S01]  /*7490*/  FFMA R9, R26, R0, R9 ;  /* 0x000000001a097223 */ /* 0x000fe20000000009 */
[--C-:B------:R-:W-:Y:S02]  /*74a0*/  HADD2.F32 R2, -RZ, R37.reuse.H0_H0 ;  /* 0x20000025ff027230 */ /* 0x100fe40000004100 */
[C---:B------:R-:W-:Y:S01]  /*74b0*/  FMUL R10, R24.reuse, R14 ;  /* 0x0000000e180a7220 */ /* 0x040fe20000400000 */
[----:B------:R-:W-:Y:S02]  /*74c0*/  HADD2.F32 R0, -RZ, R37.H1_H1 ;  /* 0x30000025ff007230 */ /* 0x000fe40000004100 */
[----:B------:R-:W-:Y:S01]  /*74d0*/  FMUL R15, R24, R15 ;  /* 0x0000000f180f7220 */ /* 0x000fe20000400000 */
[----:B------:R-:W-:Y:S01]  /*74e0*/  F2FP.F16.F32.PACK_AB R34, R5, R4 ;  /* 0x000000040522723e */ /* 0x000fe200000000ff */
[----:B------:R-:W-:Y:S01]  /*74f0*/  FFMA R10, R26, R2, R10 ;  /* 0x000000021a0a7223 */ /* 0x000fe2000000000a */
[----:B------:R-:W-:Y:S01]  /*7500*/  FMUL R12, R24, R16 ;  /* 0x00000010180c7220 */ /* 0x000fe20000400000 */
[----:B------:R-:W-:Y:S01]  /*7510*/  FFMA R15, R26, R0, R15 ;  /* 0x000000001a0f7223 */ /* 0x000fe2000000000f */
[--C-:B------:R-:W-:Y:S01]  /*7520*/  HADD2.F32 R0, -RZ, R38.reuse.H0_H0 ;  /* 0x20000026ff007230 */ /* 0x100fe20000004100 */
[----:B------:R-:W-:Y:S01]  /*7530*/  MOV R5, UR46 ;  /* 0x0000002e00057c02 */ /* 0x000fe20008000f00 */
[----:B------:R-:W-:Y:S02]  /*7540*/  HADD2.F32 R2, -RZ, R38.H1_H1 ;  /* 0x30000026ff027230 */ /* 0x000fe40000004100 */
[C---:B------:R-:W-:Y:S01]  /*7550*/  FMUL R13, R24.reuse, R17 ;  /* 0x00000011180d7220 */ /* 0x040fe20000400000 */
[--C-:B------:R-:W-:Y:S02]  /*7560*/  HADD2.F32 R3, -RZ, R39.reuse.H0_H0 ;  /* 0x20000027ff037230 */ /* 0x100fe40000004100 */
[C---:B------:R-:W-:Y:S01]  /*7570*/  FMUL R14, R24.reuse, R18 ;  /* 0x00000012180e7220 */ /* 0x040fe20000400000 */
[----:B------:R-:W-:Y:S02]  /*7580*/  HADD2.F32 R4, -RZ, R39.H1_H1 ;  /* 0x30000027ff047230 */ /* 0x000fe40000004100 */
[----:B------:R-:W-:Y:S01]  /*7590*/  FMUL R19, R24, R19 ;  /* 0x0000001318137220 */ /* 0x000fe20000400000 */
[C---:B------:R-:W-:Y:S01]  /*75a0*/  FFMA R12, R26.reuse, R0, R12 ;  /* 0x000000001a0c7223 */ /* 0x040fe2000000000c */
[----:B------:R-:W-:Y:S01]  /*75b0*/  LEA R5, R5, R44, 0xb ;  /* 0x0000002c05057211 */ /* 0x000fe200078e58ff */
[C---:B------:R-:W-:Y:S01]  /*75c0*/  FFMA R13, R26.reuse, R2, R13 ;  /* 0x000000021a0d7223 */ /* 0x040fe2000000000d */
[C---:B------:R-:W-:Y:S01]  /*75d0*/  FFMA R14, R26.reuse, R3, R14 ;  /* 0x000000031a0e7223 */ /* 0x040fe2000000000e */
[----:B------:R-:W-:Y:S01]  /*75e0*/  FFMA R19, R26, R4, R19 ;  /* 0x000000041a137223 */ /* 0x000fe20000000013 */
[----:B------:R-:W-:Y:S02]  /*75f0*/  F2FP.F16.F32.PACK_AB R35, R11, R6 ;  /* 0x000000060b23723e */ /* 0x000fe400000000ff */
[----:B------:R-:W-:Y:S02]  /*7600*/  LEA R5, R5, UR44, 0x1 ;  /* 0x0000002c05057c11 */ /* 0x000fe4000f8e08ff */
[----:B------:R-:W-:Y:S02]  /*7610*/  F2FP.F16.F32.PACK_AB R8, R9, R8 ;  /* 0x000000080908723e */ /* 0x000fe400000000ff */
[----:B------:R-:W-:Y:S01]  /*7620*/  F2FP.F16.F32.PACK_AB R9, R15, R10 ;  /* 0x0000000a0f09723e */ /* 0x000fe200000000ff */
[----:B------:R1:W-:Y:S01]  /*7630*/  STSM.16.M88.4 [R5+0x400], R32 ;  /* 0x0004002005007844 */ /* 0x0003e20000000200 */
[----:B------:R-:W-:Y:S02]  /*7640*/  F2FP.F16.F32.PACK_AB R10, R13, R12 ;  /* 0x0000000c0d0a723e */ /* 0x000fe400000000ff */
[----:B------:R-:W-:Y:S02]  /*7650*/  F2FP.F16.F32.PACK_AB R11, R19, R14 ;  /* 0x0000000e130b723e */ /* 0x000fe400000000ff */
[----:B------:R-:W-:Y:S05]  /*7660*/  IADD3 R0, PT, PT, R62, 0x400, R5 ;  /* 0x000004003e007810 */ /* 0x000fea0007ffe005 */
[----:B------:R1:W-:Y:S01]  /*7670*/  STSM.16.M88.4 [R0], R8 ;  /* 0x0000000800007844 */ /* 0x0003e20000000200 */
[----:B------:R-:W-:Y:S01]  /*7680*/  @!PT LDS RZ, [RZ] ;  /* 0x00000000fffff984 */ /* 0x000fe20000000800 */
[----:B------:R-:W-:Y:S01]  /*7690*/  @!PT LDS RZ, [RZ] ;  /* 0x00000000fffff984 */ /* 0x000fe20000000800 */
[----:B------:R-:W-:Y:S01]  /*76a0*/  @!PT LDS RZ, [RZ] ;  /* 0x00000000fffff984 */ /* 0x000fe20000000800 */
[----:B------:R-:W-:Y:S01]  /*76b0*/  @!PT LDS RZ, [RZ] ;  /* 0x00000000fffff984 */ /* 0x000fe20000000800 */
[----:B------:R2:W-:Y:S07]  /*76c0*/  MEMBAR.ALL.CTA ;  /* 0x0000000000007992 */ /* 0x0005ee0000008000 */
[----:B--2---:R-:W2:Y:S02]  /*76d0*/  FENCE.VIEW.ASYNC.S ;  /* 0x00000000000073c6 */ /* 0x004ea40000000000 */
[----:B--2---:R-:W-:Y:S06]  /*76e0*/  BAR.SYNC.DEFER_BLOCKING 0x1, 0x80 ;  /* 0x0042000000007b1d */ /* 0x004fec0000010000 */
[----:B------:R-:W-:Y:S05]  /*76f0*/  @P0 BRA `(.L_x_125) ;  /* 0x0000000000200947 */ /* 0x000fea0003800000 */
[----:B------:R-:W2:Y:S01]  /*7700*/  LDCU.64 UR6, c[0x0][0x348] ;  /* 0x00006900ff0677ac */ /* 0x000ea20008000a00 */
[----:B------:R-:W-:Y:S01]  /*7710*/  ULEA UR5, UR46, UR44, 0xc ;  /* 0x0000002c2e057291 */ /* 0x000fe2000f8e60ff */
[----:B------:R-:W-:Y:S03]  /*7720*/  UMOV UR51, UR36 ;  /* 0x0000002400337c82 */ /* 0x000fe60008000000 */
[----:B------:R-:W-:Y:S02]  /*7730*/  UIADD3 UR48, UPT, UPT, UR5, 0x400, URZ ;  /* 0x0000040005307890 */ /* 0x000fe4000fffe0ff */
[----:B--2---:R-:W-:Y:S04]  /*7740*/  UIADD3 UR4, UP0, UPT, UR6, 0x680, URZ ;  /* 0x0000068006047890 */ /* 0x004fe8000ff1e0ff */
[----:B------:R-:W-:Y:S09]  /*7750*/  UIADD3.X UR5, UPT, UPT, URZ, UR7, URZ, UP0, !UPT ;  /* 0x00000007ff057290 */ /* 0x000ff200087fe4ff */
[----:B------:R2:W-:Y:S02]  /*7760*/  UTMASTG.3D [UR48], [UR4] ;  /* 0x00000030040073b5 */ /* 0x0005e40008010000 */
[----:B--2---:R0:W-:Y:S02]  /*7770*/  UTMACMDFLUSH ;  /* 0x00000000000079b7 */ /* 0x0041e40000000000 */
.L_x_125:
[----:B------:R-:W-:Y:S05]  /*7780*/  BSYNC.RECONVERGENT B0 ;  /* 0x0000000000007941 */ /* 0x000fea0003800200 */
.L_x_124:
[----:B------:R-:W-:Y:S01]  /*7790*/  UIADD3 UR47, UPT, UPT, UR46, 0x1, URZ ;  /* 0x000000012e2f7890 */ /* 0x000fe2000fffe0ff */
[----:B------:R-:W-:Y:S03]  /*77a0*/  BSSY.RECONVERGENT B0, `(.L_x_126) ;  /* 0x0000005000007945 */ /* 0x000fe60003800200 */
[----:B------:R-:W-:Y:S04]  /*77b0*/  UISETP.NE.AND UP0, UPT, UR47, 0x3, UPT ;  /* 0x000000032f00788c */ /* 0x000fe8000bf05270 */
[----:B------:R-:W-:Y:S01]  /*77c0*/  USEL UR45, UR47, URZ, UP0 ;  /* 0x000000ff2f2d7287 */ /* 0x000fe20008000000 */
[----:B------:R-:W-:Y:S11]  /*77d0*/  @P0 BRA `(.L_x_127) ;  /* 0x0000000000040947 */ /* 0x000ff60003800000 */
[----:B------:R-:W-:Y:S04]  /*77e0*/  DEPBAR.LE SB0, 0x1 ;  /* 0x000080400000791a */ /* 0x000fe80000000000 */
.L_x_127:
[----:B------:R-:W-:Y:S05]  /*77f0*/  BSYNC.RECONVERGENT B0 ;  /* 0x0000000000007941 */ /* 0x000fea0003800200 */
.L_x_126:
[----:B------:R-:W-:Y:S01]  /*7800*/  BAR.SYNC.DEFER_BLOCKING 0x1, 0x80 ;  /* 0x0042000000007b1d */ /* 0x000fe20000010000 */
[----:B------:R-:W-:Y:S01]  /*7810*/  ISETP.NE.AND P1, PT, R61, RZ, PT ;  /* 0x000000ff3d00720c */ /* 0x000fe20003f25270 */
[----:B------:R-:W-:Y:S01]  /*7820*/  UISETP.NE.AND UP0, UPT, UR53, URZ, UPT ;  /* 0x000000ff3500728c */ /* 0x000fe2000bf05270 */
[----:B------:R-:W-:Y:S11]  /*7830*/  LEA R2, R64, UR44, 0x3 ;  /* 0x0000002c40027c11 */ /* 0x000ff6000f8e18ff */
[----:B------:R-:W-:Y:S01]  /*7840*/  @P1 SHF.L.U32 R3, R63, 0x1f, RZ ;  /* 0x0000001f3f031819 */ /* 0x000fe200000006ff */
[----:B------:R-:W-:Y:S06]  /*7850*/  BRA.U !UP0, `(.L_x_128) ;  /* 0x0000000108247547 */ /* 0x000fec000b800000 */
[----:B------:R-:W-:Y:S01]  /*7860*/  IMAD.U32 R4, RZ, RZ, UR52 ;  /* 0x00000034ff047e24 */ /* 0x000fe2000f8e00ff */
[----:B-1----:R-:W-:Y:S01]  /*7870*/  MOV R0, UR54 ;  /* 0x0000003600007c02 */ /* 0x002fe20008000f00 */
[----:B------:R-:W-:Y:S03]  /*7880*/  UIADD3 UR4, UPT, UPT, UR52, 0x1, URZ ;  /* 0x0000000134047890 */ /* 0x000fe6000fffe0ff */
[----:B------:R-:W-:Y:S01]  /*7890*/  @P1 LEA R4, R4, UR44, 0x3 ;  /* 0x0000002c04041c11 */ /* 0x000fe2000f8e18ff */
[----:B------:R-:W-:Y:S04]  /*78a0*/  UISETP.NE.AND UP0, UPT, UR4, 0x3, UPT ;  /* 0x000000030400788c */ /* 0x000fe8000bf05270 */
[----:B------:R-:W-:Y:S01]  /*78b0*/  @P1 VIADD R4, R4, 0x1b8 ;  /* 0x000001b804041836 */ /* 0x000fe20000000000 */
[----:B------:R-:W-:Y:S04]  /*78c0*/  USEL UR52, UR4, URZ, UP0 ;  /* 0x000000ff04347287 */ /* 0x000fe80008000000 */
[----:B------:R-:W-:Y:S04]  /*78d0*/  @P1 PRMT R0, R0, 0x654, R4 ;  /* 0x0000065400001816 */ /* 0x000fe80000000004 */
[----:B------:R2:W-:Y:S04]  /*78e0*/  @P1 SYNCS.ARRIVE.TRANS64.RED.A1T0 RZ, [R0+URZ], RZ ;  /* 0x000000ff00ff19a7 */ /* 0x0005e800081004ff */
.L_x_128:
[----:B------:R-:W3:Y:S01]  /*78f0*/  @P1 SYNCS.PHASECHK.TRANS64.TRYWAIT P0, [R2+URZ+0x1a0], R3 ;  /* 0x0001a003020015a7 */ /* 0x000ee200080011ff */
[----:B------:R-:W-:Y:S01]  /*7900*/  BSSY B1, `(.L_x_129) ;  /* 0x0000013000017945 */ /* 0x000fe20003800000 */
[----:B---3--:R-:W-:Y:S03]  /*7910*/  @P1 SEL R65, RZ, 0x1, !P0 ;  /* 0x00000001ff411807 */ /* 0x008fe60004000000 */
[----:B------:R-:W-:Y:S05]  /*7920*/  @!P1 BRA `(.L_x_130) ;  /* 0x0000000000409947 */ /* 0x000fea0003800000 */
[----:B------:R-:W-:Y:S01]  /*7930*/  ISETP.NE.AND P1, PT, R66, RZ, PT ;  /* 0x000000ff4200720c */ /* 0x000fe20003f25270 */
[----:B------:R-:W-:Y:S01]  /*7940*/  BSSY B0, `(.L_x_131) ;  /* 0x0000009000007945 */ /* 0x000fe20003800000 */
[----:B------:R-:W-:Y:S11]  /*7950*/  ISETP.NE.AND P0, PT, R65, RZ, PT ;  /* 0x000000ff4100720c */ /* 0x000ff60003f05270 */
[----:B------:R-:W-:Y:S05]  /*7960*/  @P1 IMAD R3, R64, 0x800, R44 ;  /* 0x0000080040031824 */ /* 0x000fea00078e022c */
[----:B------:R-:W-:Y:S05]  /*7970*/  @P1 LEA R3, R3, UR44, 0x1 ;  /* 0x0000002c03031c11 */ /* 0x000fea000f8e08ff */
[----:B-12---:R-:W-:Y:S01]  /*7980*/  @P1 IMAD.IADD R0, R62, 0x1, R3 ;  /* 0x000000013e001824 */ /* 0x006fe200078e0203 */
[----:B------:R-:W-:Y:S06]  /*7990*/  @P0 BRA `(.L_x_132) ;  /* 0x00000000000c0947 */ /* 0x000fec0003800000 */
[----:B------:R-:W-:Y:S04]  /*79a0*/  SHF.L.U32 R63, R63, 0x1f, RZ ;  /* 0x0000001f3f3f7819 */ /* 0x000fe800000006ff */
[----:B------:R-:W1:Y:S02]  /*79b0*/  SYNCS.PHASECHK.TRANS64.TRYWAIT P0, [R2+URZ+0x1a0], R63 ;  /* 0x0001a03f020075a7 */ /* 0x000e6400080011ff */
[----:B-1----:R-:W-:Y:S05]  /*79c0*/  @!P0 BRA `(.L_x_133) ;  /* 0x0000001c00608947 */ /* 0x002fea0003800000 */
.L_x_132:
[----:B------:R-:W-:Y:S05]  /*79d0*/  BSYNC B0 ;  /* 0x0000000000007941 */ /* 0x000fea0003800000 */
.L_x_131:
[----:B------:R-:W-:Y:S11]  /*79e0*/  ISETP.NE.AND P0, PT, R66, RZ, PT ;  /* 0x000000ff4200720c */ /* 0x000ff60003f05270 */
[----:B------:R-:W-:Y:S02]  /*79f0*/  @!UPT UIADD3 URZ, UPT, UPT, URZ, URZ, URZ ;  /* 0x000000fffffff290 */ /* 0x000fe4000fffe0ff */
[----:B------:R-:W-:Y:S05]  /*7a00*/  @P0 WARPSYNC.ALL ;  /* 0x0000000000000948 */ /* 0x000fea0003800000 */
[----:B------:R3:W4:Y:S04]  /*7a10*/  @P0 LDSM.16.M88.4 R28, [R3+0x400] ;  /* 0x00040000031c083b */ /* 0x0007280000000200 */
[----:B------:R3:W2:Y:S02]  /*7a20*/  @P0 LDSM.16.M88.4 R36, [R0+0x400] ;  /* 0x000400000024083b */ /* 0x0006a40000000200 */
.L_x_130:
[----:B------:R-:W-:Y:S05]  /*7a30*/  BSYNC B1 ;  /* 0x0000000000017941 */ /* 0x000fea0003800000 */
.L_x_129:
[----:B-123--:R-:W-:Y:S05]  /*7a40*/  VIADD R0, R25, 0x20 ;  /* 0x0000002019007836 */ /* 0x00efea0000000000 */
[----:B------:R-:W-:Y:S04]  /*7a50*/  SHF.R.U32.HI R0, RZ, 0x15, R0 ;  /* 0x00000015ff007819 */ /* 0x000fe80000011600 */
[----:B------:R-:W-:Y:S11]  /*7a60*/  LOP3.LUT P0, RZ, R0, 0x3, R46, 0x48, !PT ;  /* 0x0000000300ff7812 */ /* 0x000ff6000780482e */
[----:B------:R-:W-:Y:S02]  /*7a70*/  @!UPT UIADD3 URZ, UPT, UPT, URZ, URZ, URZ ;  /* 0x000000fffffff290 */ /* 0x000fe4000fffe0ff */
[----:B------:R-:W-:Y:S05]  /*7a80*/  @!P0 BRA `(.L_x_134) ;  /* 0x0000000000408947 */ /* 0x000fea0003800000 */
[----:B------:R-:W1:Y:S01]  /*7a90*/  LDCU.64 UR8, c[0x4][0x70] ;  /* 0x01000e00ff0877ac */ /* 0x000e620008000a00 */
[----:B------:R-:W-:Y:S01]  /*7aa0*/  MOV R3, 0x0 ;  /* 0x0000000000037802 */ /* 0x000fe20000000f00 */
[----:B------:R-:W-:Y:S02]  /*7ab0*/  HFMA2 R12, -RZ, RZ, 0, 5.9604644775390625e-08 ;  /* 0x00000001ff0c7431 */ /* 0x000fe400000001ff */
[----:B------:R-:W-:Y:S02]  /*7ac0*/  IMAD.MOV.U32 R8, RZ, RZ, 0x192 ;  /* 0x00000192ff087424 */ /* 0x000fe400078e00ff */
[----:B------:R-:W-:Y:S01]  /*7ad0*/  IMAD.MOV.U32 R13, RZ, RZ, RZ ;  /* 0x000000ffff0d7224 */ /* 0x000fe200078e00ff */
[----:B------:R-:W2:Y:S01]  /*7ae0*/  LDCU.64 UR6, c[0x4][0x78] ;  /* 0x01000f00ff0677ac */ /* 0x000ea20008000a00 */
[----:B------:R-:W3:Y:S01]  /*7af0*/  LDC.64 R2, c[0x4][R3] ;  /* 0x0100000003027b82 */ /* 0x000ee20000000a00 */
[----:B------:R-:W5:Y:S01]  /*7b00*/  LDCU.64 UR4, c[0x4][0x10] ;  /* 0x01000200ff0477ac */ /* 0x000f620008000a00 */
[----:B-1----:R-:W-:Y:S01]  /*7b10*/  MOV R5, UR9 ;  /* 0x0000000900057c02 */ /* 0x002fe20008000f00 */
[----:B------:R-:W-:Y:S01]  /*7b20*/  IMAD.U32 R4, RZ, RZ, UR8 ;  /* 0x00000008ff047e24 */ /* 0x000fe2000f8e00ff */
[----:B--2---:R-:W-:Y:S01]  /*7b30*/  MOV R7, UR7 ;  /* 0x0000000700077c02 */ /* 0x004fe20008000f00 */
[----:B------:R-:W-:Y:S01]  /*7b40*/  IMAD.U32 R6, RZ, RZ, UR6 ;  /* 0x00000006ff067e24 */ /* 0x000fe2000f8e00ff */
[----:B-----5:R-:W-:Y:S01]  /*7b50*/  MOV R11, UR5 ;  /* 0x00000005000b7c02 */ /* 0x020fe20008000f00 */
[----:B------:R-:W-:Y:S02]  /*7b60*/  IMAD.U32 R10, RZ, RZ, UR4 ;  /* 0x00000004ff0a7e24 */ /* 0x000fe4000f8e00ff */
[----:B------:R-:W-:Y:S07]  /*7b70*/  LEPC R20, `(.L_x_134) ;  /* 0x000000001014794e */ /* 0x000fee0000000000 */
[----:B---34-:R-:W-:Y:S05]  /*7b80*/  CALL.ABS.NOINC R2 ;  /* 0x0000000002007343 */ /* 0x018fea0003c00000 */
.L_x_134:
[----:B------:R-:W-:Y:S01]  /*7b90*/  ISETP.NE.AND P0, PT, R55, RZ, PT ;  /* 0x000000ff3700720c */ /* 0x000fe20003f05270 */
[----:B------:R-:W-:Y:S05]  /*7ba0*/  WARPSYNC.ALL ;  /* 0x0000000000007948 */ /* 0x000fea0003800000 */
[----:B------:R-:W-:Y:S01]  /*7bb0*/  R2UR UR4, R25 ;  /* 0x00000000190472ca */ /* 0x000fe200000e0000 */
[--C-:B----4-:R-:W-:Y:S01]  /*7bc0*/  HADD2.F32 R20, -RZ, R28.reuse.H0_H0 ;  /* 0x2000001cff147230 */ /* 0x110fe20000004100 */
[----:B------:R-:W-:Y:S01]  /*7bd0*/  BSSY.RECONVERGENT B0, `(.L_x_135) ;  /* 0x0000056000007945 */ /* 0x000fe20003800200 */
[----:B------:R-:W-:Y:S02]  /*7be0*/  HADD2.F32 R21, -RZ, R28.H1_H1 ;  /* 0x3000001cff157230 */ /* 0x000fe40000004100 */
[--C-:B------:R-:W-:Y:S02]  /*7bf0*/  HADD2.F32 R25, -RZ, R29.reuse.H0_H0 ;  /* 0x2000001dff197230 */ /* 0x100fe40000004100 */
[----:B------:R-:W-:Y:S02]  /*7c00*/  HADD2.F32 R28, -RZ, R30.H0_H0 ;  /* 0x2000001eff1c7230 */ /* 0x000fe40000004100 */
[--C-:B------:R-:W-:Y:S02]  /*7c10*/  HADD2.F32 R32, -RZ, R36.reuse.H0_H0 ;  /* 0x20000024ff207230 */ /* 0x100fe40000004100 */
[----:B------:R-:W-:Y:S02]  /*7c20*/  HADD2.F32 R33, -RZ, R36.H1_H1 ;  /* 0x30000024ff217230 */ /* 0x000fe40000004100 */
[----:B------:R-:W1:Y:S01]  /*7c30*/  LDTM.16dp256bit.x4 R4, tmem[UR4+0x20] ;  /* 0x00002004000479ee */ /* 0x000e620008120000 */
[----:B------:R-:W-:Y:S01]  /*7c40*/  NOP ;  /* 0x0000000000007918 */ /* 0x000fe20000000000 */
[----:B------:R-:W-:Y:S01]  /*7c50*/  R2UR UR4, R27 ;  /* 0x000000001b0472ca */ /* 0x000fe200000e0000 */
[----:B------:R-:W-:Y:S02]  /*7c60*/  HADD2.F32 R27, -RZ, R29.H1_H1 ;  /* 0x3000001dff1b7230 */ /* 0x000fe40000004100 */
[----:B------:R-:W-:Y:S02]  /*7c70*/  HADD2.F32 R29, -RZ, R30.H1_H1 ;  /* 0x3000001eff1d7230 */ /* 0x000fe40000004100 */
[--C-:B------:R-:W-:Y:S02]  /*7c80*/  HADD2.F32 R30, -RZ, R31.reuse.H0_H0 ;  /* 0x2000001fff1e7230 */ /* 0x100fe40000004100 */
[----:B------:R-:W-:Y:S02]  /*7c90*/  HADD2.F32 R31, -RZ, R31.H1_H1 ;  /* 0x3000001fff1f7230 */ /* 0x000fe40000004100 */
[--C-:B------:R-:W-:Y:S02]  /*7ca0*/  HADD2.F32 R34, -RZ, R37.reuse.H0_H0 ;  /* 0x20000025ff227230 */ /* 0x100fe40000004100 */
[----:B------:R-:W-:Y:S02]  /*7cb0*/  HADD2.F32 R35, -RZ, R37.H1_H1 ;  /* 0x30000025ff237230 */ /* 0x000fe40000004100 */
[----:B------:R-:W-:Y:S01]  /*7cc0*/  UIADD3 UR4, UPT, UPT, UR4, 0x220, URZ ;  /* 0x0000022004047890 */ /* 0x000fe2000fffe0ff */
[--C-:B------:R-:W-:Y:S02]  /*7cd0*/  HADD2.F32 R36, -RZ, R38.reuse.H0_H0 ;  /* 0x20000026ff247230 */ /* 0x100fe40000004100 */
[----:B------:R-:W-:Y:S01]  /*7ce0*/  HADD2.F32 R37, -RZ, R38.H1_H1 ;  /* 0x30000026ff257230 */ /* 0x000fe20000004100 */
[----:B------:R-:W-:Y:S01]  /*7cf0*/  UPRMT UR4, UR54, 0x654, UR4 ;  /* 0x0000065436047896 */ /* 0x000fe20008000004 */
[--C-:B------:R-:W-:Y:S02]  /*7d00*/  HADD2.F32 R38, -RZ, R39.reuse.H0_H0 ;  /* 0x20000027ff267230 */ /* 0x100fe40000004100 */
[----:B------:R-:W-:Y:S02]  /*7d10*/  HADD2.F32 R39, -RZ, R39.H1_H1 ;  /* 0x30000027ff277230 */ /* 0x000fe40000004100 */
[C---:B-1----:R-:W-:Y:S01]  /*7d20*/  FMUL R4, R24.reuse, R4 ;  /* 0x0000000418047220 */ /* 0x042fe20000400000 */
[C---:B------:R-:W-:Y:S01]  /*7d30*/  FMUL R5, R24.reuse, R5 ;  /* 0x0000000518057220 */ /* 0x040fe20000400000 */
[C---:B------:R-:W-:Y:S01]  /*7d40*/  FMUL R6, R24.reuse, R6 ;  /* 0x0000000618067220 */ /* 0x040fe20000400000 */
[----:B------:R-:W-:Y:S01]  /*7d50*/  FMUL R7, R24, R7 ;  /* 0x0000000718077220 */ /* 0x000fe20000400000 */
[----:B------:R-:W-:Y:S01]  /*7d60*/  SYNCS.ARRIVE.TRANS64.RED.A1T0 RZ, [UR4], RZ ;  /* 0x000000ffffff79a7 */ /* 0x000fe20008100404 */
[C---:B------:R-:W-:Y:S01]  /*7d70*/  FFMA R4, R26.reuse, R20, R4 ;  /* 0x000000141a047223 */ /* 0x040fe20000000004 */
[C---:B------:R-:W-:Y:S01]  /*7d80*/  FFMA R5, R26.reuse, R21, R5 ;  /* 0x000000151a057223 */ /* 0x040fe20000000005 */
[C---:B------:R-:W-:Y:S01]  /*7d90*/  FFMA R6, R26.reuse, R25, R6 ;  /* 0x000000191a067223 */ /* 0x040fe20000000006 */
[----:B------:R-:W-:Y:S01]  /*7da0*/  FFMA R7, R26, R27, R7 ;  /* 0x0000001b1a077223 */ /* 0x000fe20000000007 */
[C---:B------:R-:W-:Y:S01]  /*7db0*/  FMUL R8, R24.reuse, R8 ;  /* 0x0000000818087220 */ /* 0x040fe20000400000 */
[C---:B------:R-:W-:Y:S01]  /*7dc0*/  FMUL R9, R24.reuse, R9 ;  /* 0x0000000918097220 */ /* 0x040fe20000400000 */
[----:B------:R-:W-:Y:S01]  /*7dd0*/  F2FP.F16.F32.PACK_AB R4, R5, R4 ;  /* 0x000000040504723e */ /* 0x000fe200000000ff */
[----:B------:R-:W-:Y:S01]  /*7de0*/  FMUL R10, R24, R10 ;  /* 0x0000000a180a7220 */ /* 0x000fe20000400000 */
[----:B------:R-:W-:Y:S01]  /*7df0*/  F2FP.F16.F32.PACK_AB R5, R7, R6 ;  /* 0x000000060705723e */ /* 0x000fe200000000ff */
[C---:B------:R-:W-:Y:S01]  /*7e00*/  FFMA R8, R26.reuse, R28, R8 ;  /* 0x0000001c1a087223 */ /* 0x040fe20000000008 */
[----:B------:R-:W-:Y:S01]  /*7e10*/  FFMA R9, R26, R29, R9 ;  /* 0x0000001d1a097223 */ /* 0x000fe20000000009 */
[C---:B------:R-:W-:Y:S01]  /*7e20*/  FMUL R11, R24.reuse, R11 ;  /* 0x0000000b180b7220 */ /* 0x040fe20000400000 */
[C---:B------:R-:W-:Y:S01]  /*7e30*/  FMUL R0, R24.reuse, R12 ;  /* 0x0000000c18007220 */ /* 0x040fe20000400000 */
[----:B------:R-:W-:Y:S01]  /*7e40*/  FMUL R2, R24, R13 ;  /* 0x0000000d18027220 */ /* 0x000fe20000400000 */
[----:B------:R-:W-:Y:S01]  /*7e50*/  FFMA R10, R26, R30, R10 ;  /* 0x0000001e1a0a7223 */ /* 0x000fe2000000000a */
[----:B------:R-:W-:Y:S01]  /*7e60*/  FMUL R3, R24, R14 ;  /* 0x0000000e18037220 */ /* 0x000fe20000400000 */
[----:B------:R-:W-:Y:S01]  /*7e70*/  F2FP.F16.F32.PACK_AB R6, R9, R8 ;  /* 0x000000080906723e */ /* 0x000fe200000000ff */
[----:B------:R-:W-:Y:S01]  /*7e80*/  FFMA R11, R26, R31, R11 ;  /* 0x0000001f1a0b7223 */ /* 0x000fe2000000000b */
[C---:B------:R-:W-:Y:S01]  /*7e90*/  FMUL R15, R24.reuse, R15 ;  /* 0x0000000f180f7220 */ /* 0x040fe20000400000 */
[----:B------:R-:W-:Y:S01]  /*7ea0*/  FMUL R12, R24, R16 ;  /* 0x00000010180c7220 */ /* 0x000fe20000400000 */
[----:B------:R-:W-:Y:S01]  /*7eb0*/  FFMA R0, R26, R32, R0 ;  /* 0x000000201a007223 */ /* 0x000fe20000000000 */
[----:B------:R-:W-:Y:S01]  /*7ec0*/  MOV R8, UR45 ;  /* 0x0000002d00087c02 */ /* 0x000fe20008000f00 */
[----:B------:R-:W-:Y:S01]  /*7ed0*/  FMUL R13, R24, R17 ;  /* 0x00000011180d7220 */ /* 0x000fe20000400000 */
[----:B------:R-:W-:Y:S01]  /*7ee0*/  FFMA R2, R26, R33, R2 ;  /* 0x000000211a027223 */ /* 0x000fe20000000002 */
[----:B------:R-:W-:Y:S01]  /*7ef0*/  FMUL R14, R24, R18 ;  /* 0x00000012180e7220 */ /* 0x000fe20000400000 */
[C---:B------:R-:W-:Y:S01]  /*7f00*/  FFMA R3, R26.reuse, R34, R3 ;  /* 0x000000221a037223 */ /* 0x040fe20000000003 */
[----:B------:R-:W-:Y:S01]  /*7f10*/  FFMA R15, R26, R35, R15 ;  /* 0x000000231a0f7223 */ /* 0x000fe2000000000f */
[----:B------:R-:W-:Y:S01]  /*7f20*/  FMUL R19, R24, R19 ;  /* 0x0000001318137220 */ /* 0x000fe20000400000 */
[----:B------:R-:W-:Y:S01]  /*7f30*/  FFMA R12, R26, R36, R12 ;  /* 0x000000241a0c7223 */ /* 0x000fe2000000000c */
        /* <DEDUP_REMOVED lines=22> */
[----:B------:R-:W-:Y:S02]  /*80a0*/  ULEA UR5, UR45, UR44, 0xc ;  /* 0x0000002c2d057291 */ /* 0x000fe4000f8e60ff */
[----:B------:R-:W-:Y:S02]  /*80b0*/  UIADD3 UR9, UPT, UPT, UR49, 0x20, URZ ;  /* 0x0000002031097890 */ /* 0x000fe4000fffe0ff */
[----:B------:R-:W-:Y:S01]  /*80c0*/  UIADD3 UR8, UPT, UPT, UR5, 0x400, URZ ;  /* 0x0000040005087890 */ /* 0x000fe2000fffe0ff */
[----:B------:R-:W-:Y:S01]  /*80d0*/  UMOV UR10, UR50 ;  /* 0x00000032000a7c82 */ /* 0x000fe20008000000 */
[----:B------:R-:W-:Y:S01]  /*80e0*/  UMOV UR11, UR36 ;  /* 0x00000024000b7c82 */ /* 0x000fe20008000000 */
[----:B--2---:R-:W-:Y:S04]  /*80f0*/  UIADD3 UR4, UP0, UPT, UR6, 0x680, URZ ;  /* 0x0000068006047890 */ /* 0x004fe8000ff1e0ff */
[----:B------:R-:W-:Y:S09]  /*8100*/  UIADD3.X UR5, UPT, UPT, URZ, UR7, URZ, UP0, !UPT ;  /* 0x00000007ff057290 */ /* 0x000ff200087fe4ff */
[----:B------:R2:W-:Y:S02]  /*8110*/  UTMASTG.3D [UR8], [UR4] ;  /* 0x00000008040073b5 */ /* 0x0005e40008010000 */
[----:B--2---:R0:W-:Y:S02]  /*8120*/  UTMACMDFLUSH ;  /* 0x00000000000079b7 */ /* 0x0041e40000000000 */
.L_x_136:
[----:B------:R-:W-:Y:S05]  /*8130*/  BSYNC.RECONVERGENT B0 ;  /* 0x0000000000007941 */ /* 0x000fea0003800200 */
.L_x_135:
[----:B------:R-:W-:Y:S01]  /*8140*/  UIADD3 UR4, UPT, UPT, UR45, 0x1, URZ ;  /* 0x000000012d047890 */ /* 0x000fe2000fffe0ff */
[----:B------:R-:W-:Y:S03]  /*8150*/  BSSY.RECONVERGENT B0, `(.L_x_137) ;  /* 0x0000008000007945 */ /* 0x000fe60003800200 */
[----:B------:R-:W-:Y:S04]  /*8160*/  UISETP.NE.AND UP0, UPT, UR4, 0x3, UPT ;  /* 0x000000030400788c */ /* 0x000fe8000bf05270 */
[----:B------:R-:W-:Y:S02]  /*8170*/  UISETP.EQ.XOR UP1, UPT, UR47, 0x3, !UP0 ;  /* 0x000000032f00788c */ /* 0x000fe4000c722a70 */
[----:B------:R-:W-:Y:S02]  /*8180*/  USEL UR46, UR4, URZ, UP0 ;  /* 0x000000ff042e7287 */ /* 0x000fe40008000000 */
[----:B------:R-:W-:Y:S04]  /*8190*/  USEL UR5, URZ, 0x1, !UP1 ;  /* 0x00000001ff057887 */ /* 0x000fe8000c800000 */
[----:B------:R-:W-:Y:S01]  /*81a0*/  ULOP3.LUT UR55, UR55, UR5, URZ, 0x3c, !UPT ;  /* 0x0000000537377292 */ /* 0x000fe2000f8e3cff */
[----:B------:R-:W-:Y:S11]  /*81b0*/  @P0 BRA `(.L_x_138) ;  /* 0x0000000000040947 */ /* 0x000ff60003800000 */
[----:B------:R-:W-:Y:S04]  /*81c0*/  DEPBAR.LE SB0, 0x1 ;  /* 0x000080400000791a */ /* 0x000fe80000000000 */
.L_x_138:
[----:B------:R-:W-:Y:S05]  /*81d0*/  BSYNC.RECONVERGENT B0 ;  /* 0x0000000000007941 */ /* 0x000fea0003800200 */
.L_x_137:
[----:B------:R-:W-:Y:S01]  /*81e0*/  BAR.SYNC.DEFER_BLOCKING 0x1, 0x80 ;  /* 0x0042000000007b1d */ /* 0x000fe20000010000 */
[----:B------:R-:W-:Y:S01]  /*81f0*/  UISETP.NE.AND UP0, UPT, UR53, -0x2, UPT ;  /* 0xfffffffe3500788c */ /* 0x000fe2000bf05270 */
[----:B------:R-:W-:Y:S08]  /*8200*/  IADD3 R22, PT, PT, R22, 0x1, RZ ;  /* 0x0000000116167810 */ /* 0x000ff00007ffe0ff */
[----:B------:R-:W-:Y:S05]  /*8210*/  BRA.U !UP0, `(.L_x_139) ;  /* 0x0000000108287547 */ /* 0x000fea000b800000 */
[----:B------:R-:W-:Y:S01]  /*8220*/  ISETP.NE.AND P0, PT, R61, RZ, PT ;  /* 0x000000ff3d00720c */ /* 0x000fe20003f05270 */
[----:B------:R-:W-:Y:S01]  /*8230*/  IMAD.U32 R2, RZ, RZ, UR52 ;  /* 0x00000034ff027e24 */ /* 0x000fe2000f8e00ff */
[----:B------:R-:W-:Y:S01]  /*8240*/  UIADD3 UR4, UPT, UPT, UR52, 0x1, URZ ;  /* 0x0000000134047890 */ /* 0x000fe2000fffe0ff */
[----:B------:R-:W-:Y:S03]  /*8250*/  IMAD.U32 R0, RZ, RZ, UR54 ;  /* 0x00000036ff007e24 */ /* 0x000fe6000f8e00ff */
[----:B------:R-:W-:Y:S04]  /*8260*/  UISETP.NE.AND UP0, UPT, UR4, 0x3, UPT ;  /* 0x000000030400788c */ /* 0x000fe8000bf05270 */
[----:B------:R-:W-:Y:S03]  /*8270*/  USEL UR52, UR4, URZ, UP0 ;  /* 0x000000ff04347287 */ /* 0x000fe60008000000 */
[----:B------:R-:W-:Y:S05]  /*8280*/  @P0 LEA R2, R2, UR44, 0x3 ;  /* 0x0000002c02020c11 */ /* 0x000fea000f8e18ff */
[----:B------:R-:W-:Y:S05]  /*8290*/  @P0 VIADD R2, R2, 0x1b8 ;  /* 0x000001b802020836 */ /* 0x000fea0000000000 */
[----:B------:R-:W-:Y:S04]  /*82a0*/  @P0 PRMT R0, R0, 0x654, R2 ;  /* 0x0000065400000816 */ /* 0x000fe80000000002 */
[----:B------:R2:W-:Y:S03]  /*82b0*/  @P0 SYNCS.ARRIVE.TRANS64.RED.A1T0 RZ, [R0+URZ], RZ ;  /* 0x000000ff00ff09a7 */ /* 0x0005e600081004ff */
.L_x_139:
[----:B------:R-:W-:Y:S01]  /*82c0*/  R2UR UR6, R60 ;  /* 0x000000003c0672ca */ /* 0x000fe200000e0000 */
[----:B------:R-:W-:Y:S01]  /*82d0*/  UIADD3 UR53, UPT, UPT, UR53, 0x2, URZ ;  /* 0x0000000235357890 */ /* 0x000fe2000fffe0ff */
[----:B------:R-:W-:Y:S02]  /*82e0*/  R2UR UR5, R47 ;  /* 0x000000002f0572ca */ /* 0x000fe400000e0000 */
[----:B------:R-:W-:Y:S02]  /*82f0*/  R2UR UR4, R48 ;  /* 0x00000000300472ca */ /* 0x000fe400000e0000 */
[----:B------:R-:W-:Y:S02]  /*8300*/  R2UR UR36, R58 ;  /* 0x000000003a2472ca */ /* 0x000fe400000e0000 */
[----:B------:R-:W-:Y:S02]  /*8310*/  ISETP.NE.AND P0, PT, R51, 0x2, PT ;  /* 0x000000023300780c */ /* 0x000fe40003f05270 */
[----:B------:R-:W-:Y:S02]  /*8320*/  ISETP.NE.AND P1, PT, R22, 0x4, PT ;  /* 0x000000041600780c */ /* 0x000fe40003f25270 */
[----:B------:R-:W-:Y:S01]  /*8330*/  SEL R2, RZ, 0x1, P0 ;  /* 0x00000001ff027807 */ /* 0x000fe20000000000 */
[----:B------:R-:W-:Y:S01]  /*8340*/  UISETP.NE.AND UP0, UPT, UR6, URZ, UPT ;  /* 0x000000ff0600728c */ /* 0x000fe2000bf05270 */
[----:B--2---:R-:W-:Y:S01]  /*8350*/  SEL R0, RZ, 0x1, P1 ;  /* 0x00000001ff007807 */ /* 0x004fe20000800000 */
[----:B------:R-:W-:Y:S01]  /*8360*/  UIADD3 UR30, UPT, UPT, UR37, UR5, URZ ;  /* 0x00000005251e7290 */ /* 0x000fe2000fffe0ff */
[----:B------:R-:W-:Y:S01]  /*8370*/  LOP3.LUT R52, R52, R2, RZ, 0x3c, !PT ;  /* 0x0000000234347212 */ /* 0x000fe200078e3cff */
[----:B------:R-:W-:Y:S01]  /*8380*/  UIADD3 UR26, UPT, UPT, UR38, UR4, URZ ;  /* 0x00000004261a7290 */ /* 0x000fe2000fffe0ff */
[----:B------:R-:W-:Y:S02]  /*8390*/  LOP3.LUT R53, R53, R0, RZ, 0x3c, !PT ;  /* 0x0000000035357212 */ /* 0x000fe400078e3cff */
[----:B------:R-:W-:Y:S02]  /*83a0*/  SEL R51, R51, RZ, P0 ;  /* 0x000000ff33337207 */ /* 0x000fe40000000000 */
[----:B------:R-:W-:Y:S01]  /*83b0*/  SEL R22, R22, RZ, P1 ;  /* 0x000000ff16167207 */ /* 0x000fe20000800000 */
[----:B------:R-:W-:Y:S06]  /*83c0*/  BRA.U UP0, `(.L_x_140) ;  /* 0xffffffdd005c7547 */ /* 0x000fec000b83ffff */
[----:B------:R-:W-:-:S13]  /*83d0*/  R2UR UR4, R49 ;  /* 0x00000000310472ca */ /* 0x000fda00000e0000 */
[----:B------:R-:W-:-:S09]  /*83e0*/  UISETP.NE.AND UP0, UPT, UR4, URZ, UPT ;  /* 0x000000ff0400728c */ /* 0x000fd2000bf05270 */
[----:B------:R-:W-:Y:S05]  /*83f0*/  BRA.U !UP0, `(.L_x_141) ;  /* 0x0000000108487547 */ /* 0x000fea000b800000 */
[----:B------:R-:W2:Y:S02]  /*8400*/  LDCU.64 UR4, c[0x0][0x890] ;  /* 0x00011200ff0477ac */ /* 0x000ea40008000a00 */
[----:B--2---:R-:W-:-:S04]  /*8410*/  UISETP.NE.U32.AND UP0, UPT, UR4, URZ, UPT ;  /* 0x000000ff0400728c */ /* 0x004fc8000bf05070 */
[----:B------:R-:W-:-:S09]  /*8420*/  UISETP.NE.AND.EX UP0, UPT, UR5, URZ, UPT, UP0 ;  /* 0x000000ff0500728c */ /* 0x000fd2000bf05300 */
[----:B------:R-:W-:Y:S05]  /*8430*/  BRA.U UP0, `(.L_x_142) ;  /* 0x00000001000c7547 */ /* 0x000fea000b800000 */
[----:B------:R-:W-:-:S13]  /*8440*/  FSETP.NEU.AND P0, PT, R26, RZ, PT ;  /* 0x000000ff1a00720b */ /* 0x000fda0003f0d000 */
[----:B------:R-:W-:Y:S05]  /*8450*/  @!P0 EXIT ;  /* 0x000000000000894d */ /* 0x000fea0003800000 */
[----:B------:R-:W-:Y:S05]  /*8460*/  BRA `(.L_x_141) ;  /* 0x00000000002c7947 */ /* 0x000fea0003800000 */
.L_x_142:
[----:B------:R-:W-:Y:S01]  /*8470*/  ISETP.NE.AND P0, PT, R50, RZ, PT ;  /* 0x000000ff3200720c */ /* 0x000fe20003f05270 */
[----:B------:R-:W-:-:S12]  /*8480*/  BSSY.RECONVERGENT B0, `(.L_x_141) ;  /* 0x0000009000007945 */ /* 0x000fd80003800200 */
[----:B------:R-:W-:Y:S05]  /*8490*/  @P0 BRA `(.L_x_143) ;  /* 0x0000000000140947 */ /* 0x000fea0003800000 */
[----:B------:R-:W2:Y:S02]  /*84a0*/  LDCU.64 UR4, c[0x0][0x888] ;  /* 0x00011100ff0477ac */ /* 0x000ea40008000a00 */
[----:B--2---:R-:W-:-:S04]  /*84b0*/  ISETP.NE.U32.AND P0, PT, RZ, UR4, PT ;  /* 0x00000004ff007c0c */ /* 0x004fc8000bf05070 */
[----:B------:R-:W-:-:S13]  /*84c0*/  ISETP.NE.AND.EX P0, PT, RZ, UR5, PT, P0 ;  /* 0x00000005ff007c0c */ /* 0x000fda000bf05300 */
[----:B------:R-:W-:Y:S05]  /*84d0*/  @!P0 EXIT ;  /* 0x000000000000894d */ /* 0x000fea0003800000 */
[----:B------:R-:W-:Y:S05]  /*84e0*/  BRA `(.L_x_144) ;  /* 0x0000000000087947 */ /* 0x000fea0003800000 */
.L_x_143:
[----:B------:R-:W-:-:S13]  /*84f0*/  FSETP.NEU.AND P0, PT, R26, RZ, PT ;  /* 0x000000ff1a00720b */ /* 0x000fda0003f0d000 */
[----:B------:R-:W-:Y:S05]  /*8500*/  @!P0 EXIT ;  /* 0x000000000000894d */ /* 0x000fea0003800000 */
.L_x_144:
[----:B------:R-:W-:Y:S05]  /*8510*/  BSYNC.RECONVERGENT B0 ;  /* 0x0000000000007941 */ /* 0x000fea0003800200 */
.L_x_141:
[----:B------:R-:W-:Y:S01]  /*8520*/  ULEA UR4, UR52, UR44, 0x3 ;  /* 0x0000002c34047291 */ /* 0x000fe2000f8e18ff */
[----:B------:R-:W-:-:S04]  /*8530*/  DEPBAR.LE SB0, 0x0 ;  /* 0x000080000000791a */ /* 0x000fc80000000000 */
[----:B------:R-:W-:-:S04]  /*8540*/  UIADD3 UR4, UPT, UPT, UR4, 0x1b8, URZ ;  /* 0x000001b804047890 */ /* 0x000fc8000fffe0ff */
[----:B------:R-:W-:-:S09]  /*8550*/  UPRMT UR4, UR54, 0x654, UR4 ;  /* 0x0000065436047896 */ /* 0x000fd20008000004 */
[----:B------:R-:W-:Y:S01]  /*8560*/  SYNCS.ARRIVE.TRANS64.RED.A1T0 RZ, [UR4], RZ ;  /* 0x000000ffffff79a7 */ /* 0x000fe20008100404 */
[----:B------:R-:W-:Y:S05]  /*8570*/  EXIT ;  /* 0x000000000000794d */ /* 0x000fea0003800000 */
.L_x_25:
[----:B---3--:R3:W4:Y:S02]  /*8580*/  SYNCS.PHASECHK.TRANS64.TRYWAIT P0, [R0+URZ+0x250], R2 ;  /* 0x00025002000075a7 */ /* 0x00872400080011ff */
[----:B----4-:R-:W-:Y:S05]  /*8590*/  @!P0 NANOSLEEP.SYNCS 0x989680 ;  /* 0x009896800000895d */ /* 0x010fea0003900000 */
[----:B------:R-:W4:Y:S02]  /*85a0*/  @!P0 SYNCS.PHASECHK.TRANS64 P0, [R0+URZ+0x250], R2 ;  /* 0x00025002000085a7 */ /* 0x000f2400080010ff */
[----:B----4-:R-:W-:Y:S05]  /*85b0*/  @!P0 BRA `(.L_x_25) ;  /* 0xfffffffc00f08947 */ /* 0x010fea000383ffff */
[----:B------:R-:W-:Y:S05]  /*85c0*/  BRA `(.L_x_145) ;  /* 0xffffff9400b87947 */ /* 0x000fea000383ffff */
.L_x_28:
[----:B--2---:R-:W-:-:S07]  /*85d0*/  MOV R0, UR33 ;  /* 0x0000002100007c02 */ /* 0x004fce0008000f00 */
.L_x_146:
[----:B--2---:R2:W3:Y:S02]  /*85e0*/  SYNCS.PHASECHK.TRANS64.TRYWAIT P0, [R0+URZ+0xd0], R3 ;  /* 0x0000d003000075a7 */ /* 0x0044e400080011ff */
[----:B---3--:R-:W-:Y:S05]  /*85f0*/  @!P0 NANOSLEEP.SYNCS 0x989680 ;  /* 0x009896800000895d */ /* 0x008fea0003900000 */
[----:B------:R-:W3:Y:S02]  /*8600*/  @!P0 SYNCS.PHASECHK.TRANS64 P0, [R0+URZ+0xd0], R3 ;  /* 0x0000d003000085a7 */ /* 0x000ee400080010ff */
[----:B---3--:R-:W-:Y:S05]  /*8610*/  @!P0 BRA `(.L_x_146) ;  /* 0xfffffffc00f08947 */ /* 0x008fea000383ffff */
[----:B------:R-:W-:Y:S05]  /*8620*/  BRA `(.L_x_27) ;  /* 0xffffff9800007947 */ /* 0x000fea000383ffff */
.L_x_35:
[----:B-1----:R-:W-:-:S07]  /*8630*/  MOV R0, UR17 ;  /* 0x0000001100007c02 */ /* 0x002fce0008000f00 */
.L_x_147:
[----:B-1----:R1:W2:Y:S02]  /*8640*/  SYNCS.PHASECHK.TRANS64.TRYWAIT P0, [R0+URZ+0xd0], R3 ;  /* 0x0000d003000075a7 */ /* 0x0022a400080011ff */
[----:B--2---:R-:W-:Y:S05]  /*8650*/  @!P0 NANOSLEEP.SYNCS 0x989680 ;  /* 0x009896800000895d */ /* 0x004fea0003900000 */
[----:B------:R-:W2:Y:S02]  /*8660*/  @!P0 SYNCS.PHASECHK.TRANS64 P0, [R0+URZ+0xd0], R3 ;  /* 0x0000d003000085a7 */ /* 0x000ea400080010ff */
[----:B--2---:R-:W-:Y:S05]  /*8670*/  @!P0 BRA `(.L_x_147) ;  /* 0xfffffffc00f08947 */ /* 0x004fea000383ffff */
[----:B------:R-:W-:Y:S05]  /*8680*/  BRA `(.L_x_34) ;  /* 0xffffff9800c07947 */ /* 0x000fea000383ffff */
.L_x_40:
[----:B-1----:R1:W2:Y:S02]  /*8690*/  SYNCS.PHASECHK.TRANS64.TRYWAIT P0, [R3+URZ+0x1e0], R0 ;  /* 0x0001e000030075a7 */ /* 0x0022a400080011ff */
[----:B--2---:R-:W-:Y:S05]  /*86a0*/  @!P0 NANOSLEEP.SYNCS 0x989680 ;  /* 0x009896800000895d */ /* 0x004fea0003900000 */
[----:B------:R-:W2:Y:S02]  /*86b0*/  @!P0 SYNCS.PHASECHK.TRANS64 P0, [R3+URZ+0x1e0], R0 ;  /* 0x0001e000030085a7 */ /* 0x000ea400080010ff */
[----:B--2---:R-:W-:Y:S05]  /*86c0*/  @!P0 BRA `(.L_x_40) ;  /* 0xfffffffc00f08947 */ /* 0x004fea000383ffff */
[----:B------:R-:W-:Y:S05]  /*86d0*/  BRA `(.L_x_148) ;  /* 0xffffff9c00687947 */ /* 0x000fea000383ffff */
.L_x_44:
[----:B------:R-:W-:-:S07]  /*86e0*/  MOV R0, UR4 ;  /* 0x0000000400007c02 */ /* 0x000fce0008000f00 */
.L_x_149:
[----:B-1----:R1:W2:Y:S02]  /*86f0*/  SYNCS.PHASECHK.TRANS64.TRYWAIT P0, [R0+URZ], R2 ;  /* 0x00000002000075a7 */ /* 0x0022a400080011ff */
[----:B--2---:R-:W-:Y:S05]  /*8700*/  @!P0 NANOSLEEP.SYNCS 0x989680 ;  /* 0x009896800000895d */ /* 0x004fea0003900000 */
[----:B------:R-:W2:Y:S02]  /*8710*/  @!P0 SYNCS.PHASECHK.TRANS64 P0, [R0+URZ], R2 ;  /* 0x00000002000085a7 */ /* 0x000ea400080010ff */
[----:B--2---:R-:W-:Y:S05]  /*8720*/  @!P0 BRA `(.L_x_149) ;  /* 0xfffffffc00f08947 */ /* 0x004fea000383ffff */
[----:B------:R-:W-:Y:S05]  /*8730*/  BRA `(.L_x_150) ;  /* 0xffffffa400147947 */ /* 0x000fea000383ffff */
.L_x_45:
[----:B------:R-:W-:-:S07]  /*8740*/  MOV R0, UR5 ;  /* 0x0000000500007c02 */ /* 0x000fce0008000f00 */
.L_x_151:
[----:B-1----:R1:W2:Y:S02]  /*8750*/  SYNCS.PHASECHK.TRANS64.TRYWAIT P0, [R0+URZ], R3 ;  /* 0x00000003000075a7 */ /* 0x0022a400080011ff */
[----:B--2---:R-:W-:Y:S05]  /*8760*/  @!P0 NANOSLEEP.SYNCS 0x989680 ;  /* 0x009896800000895d */ /* 0x004fea0003900000 */
[----:B------:R-:W2:Y:S02]  /*8770*/  @!P0 SYNCS.PHASECHK.TRANS64 P0, [R0+URZ], R3 ;  /* 0x00000003000085a7 */ /* 0x000ea400080010ff */
[----:B--2---:R-:W-:Y:S05]  /*8780*/  @!P0 BRA `(.L_x_151) ;  /* 0xfffffffc00f08947 */ /* 0x004fea000383ffff */
[----:B------:R-:W-:Y:S05]  /*8790*/  BRA `(.L_x_152) ;  /* 0xffffffa400207947 */ /* 0x000fea000383ffff */
.L_x_46:
[----:B------:R-:W-:-:S07]  /*87a0*/  MOV R0, UR5 ;  /* 0x0000000500007c02 */ /* 0x000fce0008000f00 */
.L_x_153:
[----:B-1----:R1:W2:Y:S02]  /*87b0*/  SYNCS.PHASECHK.TRANS64.TRYWAIT P0, [R0+URZ], R3 ;  /* 0x00000003000075a7 */ /* 0x0022a400080011ff */
[----:B--2---:R-:W-:Y:S05]  /*87c0*/  @!P0 NANOSLEEP.SYNCS 0x989680 ;  /* 0x009896800000895d */ /* 0x004fea0003900000 */
[----:B------:R-:W2:Y:S02]  /*87d0*/  @!P0 SYNCS.PHASECHK.TRANS64 P0, [R0+URZ], R3 ;  /* 0x00000003000085a7 */ /* 0x000ea400080010ff */
[----:B--2---:R-:W-:Y:S05]  /*87e0*/  @!P0 BRA `(.L_x_153) ;  /* 0xfffffffc00f08947 */ /* 0x004fea000383ffff */
[----:B------:R-:W-:Y:S05]  /*87f0*/  BRA `(.L_x_154) ;  /* 0xffffffa4002c7947 */ /* 0x000fea000383ffff */
.L_x_47:
[----:B------:R-:W-:-:S07]  /*8800*/  MOV R0, UR5 ;  /* 0x0000000500007c02 */ /* 0x000fce0008000f00 */
.L_x_155:
[----:B-1----:R1:W2:Y:S02]  /*8810*/  SYNCS.PHASECHK.TRANS64.TRYWAIT P0, [R0+URZ], R3 ;  /* 0x00000003000075a7 */ /* 0x0022a400080011ff */
[----:B--2---:R-:W-:Y:S05]  /*8820*/  @!P0 NANOSLEEP.SYNCS 0x989680 ;  /* 0x009896800000895d */ /* 0x004fea0003900000 */
[----:B------:R-:W2:Y:S02]  /*8830*/  @!P0 SYNCS.PHASECHK.TRANS64 P0, [R0+URZ], R3 ;  /* 0x00000003000085a7 */ /* 0x000ea400080010ff */
[----:B--2---:R-:W-:Y:S05]  /*8840*/  @!P0 BRA `(.L_x_155) ;  /* 0xfffffffc00f08947 */ /* 0x004fea000383ffff */
[----:B------:R-:W-:Y:S05]  /*8850*/  BRA `(.L_x_156) ;  /* 0xffffffa400387947 */ /* 0x000fea000383ffff */
.L_x_48:
[----:B------:R-:W-:-:S07]  /*8860*/  MOV R0, UR5 ;  /* 0x0000000500007c02 */ /* 0x000fce0008000f00 */
.L_x_157:
[----:B-1----:R1:W2:Y:S02]  /*8870*/  SYNCS.PHASECHK.TRANS64.TRYWAIT P0, [R0+URZ], R3 ;  /* 0x00000003000075a7 */ /* 0x0022a400080011ff */
[----:B--2---:R-:W-:Y:S05]  /*8880*/  @!P0 NANOSLEEP.SYNCS 0x989680 ;  /* 0x009896800000895d */ /* 0x004fea0003900000 */
[----:B------:R-:W2:Y:S02]  /*8890*/  @!P0 SYNCS.PHASECHK.TRANS64 P0, [R0+URZ], R3 ;  /* 0x00000003000085a7 */ /* 0x000ea400080010ff */
[----:B--2---:R-:W-:Y:S05]  /*88a0*/  @!P0 BRA `(.L_x_157) ;  /* 0xfffffffc00f08947 */ /* 0x004fea000383ffff */
[----:B------:R-:W-:Y:S05]  /*88b0*/  BRA `(.L_x_158) ;  /* 0xffffffa400447947 */ /* 0x000fea000383ffff */
.L_x_49:
[----:B------:R-:W-:-:S07]  /*88c0*/  MOV R0, UR5 ;  /* 0x0000000500007c02 */ /* 0x000fce0008000f00 */
.L_x_159:
[----:B-1----:R1:W2:Y:S02]  /*88d0*/  SYNCS.PHASECHK.TRANS64.TRYWAIT P0, [R0+URZ], R3 ;  /* 0x00000003000075a7 */ /* 0x0022a400080011ff */
[----:B--2---:R-:W-:Y:S05]  /*88e0*/  @!P0 NANOSLEEP.SYNCS 0x989680 ;  /* 0x009896800000895d */ /* 0x004fea0003900000 */
[----:B------:R-:W2:Y:S02]  /*88f0*/  @!P0 SYNCS.PHASECHK.TRANS64 P0, [R0+URZ], R3 ;  /* 0x00000003000085a7 */ /* 0x000ea400080010ff */
[----:B--2---:R-:W-:Y:S05]  /*8900*/  @!P0 BRA `(.L_x_159) ;  /* 0xfffffffc00f08947 */ /* 0x004fea000383ffff */
[----:B------:R-:W-:Y:S05]  /*8910*/  BRA `(.L_x_160) ;  /* 0xffffffa400507947 */ /* 0x000fea000383ffff */
.L_x_50:
[----:B------:R-:W-:-:S07]  /*8920*/  MOV R0, UR5 ;  /* 0x0000000500007c02 */ /* 0x000fce0008000f00 */
.L_x_161:
[----:B-1----:R1:W2:Y:S02]  /*8930*/  SYNCS.PHASECHK.TRANS64.TRYWAIT P0, [R0+URZ], R3 ;  /* 0x00000003000075a7 */ /* 0x0022a400080011ff */
[----:B--2---:R-:W-:Y:S05]  /*8940*/  @!P0 NANOSLEEP.SYNCS 0x989680 ;  /* 0x009896800000895d */ /* 0x004fea0003900000 */
[----:B------:R-:W2:Y:S02]  /*8950*/  @!P0 SYNCS.PHASECHK.TRANS64 P0, [R0+URZ], R3 ;  /* 0x00000003000085a7 */ /* 0x000ea400080010ff */
[----:B--2---:R-:W-:Y:S05]  /*8960*/  @!P0 BRA `(.L_x_161) ;  /* 0xfffffffc00f08947 */ /* 0x004fea000383ffff */
[----:B------:R-:W-:Y:S05]  /*8970*/  BRA `(.L_x_162) ;  /* 0xffffffa4005c7947 */ /* 0x000fea000383ffff */
.L_x_51:
[----:B------:R-:W-:-:S07]  /*8980*/  MOV R0, UR5 ;  /* 0x0000000500007c02 */ /* 0x000fce0008000f00 */
.L_x_163:
[----:B-1----:R1:W2:Y:S02]  /*8990*/  SYNCS.PHASECHK.TRANS64.TRYWAIT P0, [R0+URZ], R3 ;  /* 0x00000003000075a7 */ /* 0x0022a400080011ff */
[----:B--2---:R-:W-:Y:S05]  /*89a0*/  @!P0 NANOSLEEP.SYNCS 0x989680 ;  /* 0x009896800000895d */ /* 0x004fea0003900000 */
[----:B------:R-:W2:Y:S02]  /*89b0*/  @!P0 SYNCS.PHASECHK.TRANS64 P0, [R0+URZ], R3 ;  /* 0x00000003000085a7 */ /* 0x000ea400080010ff */
[----:B--2---:R-:W-:Y:S05]  /*89c0*/  @!P0 BRA `(.L_x_163) ;  /* 0xfffffffc00f08947 */ /* 0x004fea000383ffff */
[----:B------:R-:W-:Y:S05]  /*89d0*/  BRA `(.L_x_164) ;  /* 0xffffffa400687947 */ /* 0x000fea000383ffff */
.L_x_52:
[----:B------:R-:W-:-:S07]  /*89e0*/  MOV R0, UR5 ;  /* 0x0000000500007c02 */ /* 0x000fce0008000f00 */
.L_x_165:
[----:B-1----:R1:W2:Y:S02]  /*89f0*/  SYNCS.PHASECHK.TRANS64.TRYWAIT P0, [R0+URZ], R3 ;  /* 0x00000003000075a7 */ /* 0x0022a400080011ff */
[----:B--2---:R-:W-:Y:S05]  /*8a00*/  @!P0 NANOSLEEP.SYNCS 0x989680 ;  /* 0x009896800000895d */ /* 0x004fea0003900000 */
[----:B------:R-:W2:Y:S02]  /*8a10*/  @!P0 SYNCS.PHASECHK.TRANS64 P0, [R0+URZ], R3 ;  /* 0x00000003000085a7 */ /* 0x000ea400080010ff */
[----:B--2---:R-:W-:Y:S05]  /*8a20*/  @!P0 BRA `(.L_x_165) ;  /* 0xfffffffc00f08947 */ /* 0x004fea000383ffff */
[----:B------:R-:W-:Y:S05]  /*8a30*/  BRA `(.L_x_166) ;  /* 0xffffffa400747947 */ /* 0x000fea000383ffff */
.L_x_53:
[----:B------:R-:W-:-:S07]  /*8a40*/  MOV R0, UR5 ;  /* 0x0000000500007c02 */ /* 0x000fce0008000f00 */
.L_x_167:
[----:B-1----:R1:W2:Y:S02]  /*8a50*/  SYNCS.PHASECHK.TRANS64.TRYWAIT P0, [R0+URZ], R3 ;  /* 0x00000003000075a7 */ /* 0x0022a400080011ff */
[----:B--2---:R-:W-:Y:S05]  /*8a60*/  @!P0 NANOSLEEP.SYNCS 0x989680 ;  /* 0x009896800000895d */ /* 0x004fea0003900000 */
[----:B------:R-:W2:Y:S02]  /*8a70*/  @!P0 SYNCS.PHASECHK.TRANS64 P0, [R0+URZ], R3 ;  /* 0x00000003000085a7 */ /* 0x000ea400080010ff */
[----:B--2---:R-:W-:Y:S05]  /*8a80*/  @!P0 BRA `(.L_x_167) ;  /* 0xfffffffc00f08947 */ /* 0x004fea000383ffff */
[----:B------:R-:W-:Y:S05]  /*8a90*/  BRA `(.L_x_168) ;  /* 0xffffffa400807947 */ /* 0x000fea000383ffff */
.L_x_54:
[----:B------:R-:W-:-:S07]  /*8aa0*/  MOV R0, UR5 ;  /* 0x0000000500007c02 */ /* 0x000fce0008000f00 */
.L_x_169:
[----:B-1----:R1:W2:Y:S02]  /*8ab0*/  SYNCS.PHASECHK.TRANS64.TRYWAIT P0, [R0+URZ], R3 ;  /* 0x00000003000075a7 */ /* 0x0022a400080011ff */
[----:B--2---:R-:W-:Y:S05]  /*8ac0*/  @!P0 NANOSLEEP.SYNCS 0x989680 ;  /* 0x009896800000895d */ /* 0x004fea0003900000 */
[----:B------:R-:W2:Y:S02]  /*8ad0*/  @!P0 SYNCS.PHASECHK.TRANS64 P0, [R0+URZ], R3 ;  /* 0x00000003000085a7 */ /* 0x000ea400080010ff */
[----:B--2---:R-:W-:Y:S05]  /*8ae0*/  @!P0 BRA `(.L_x_169) ;  /* 0xfffffffc00f08947 */ /* 0x004fea000383ffff */
[----:B------:R-:W-:Y:S05]  /*8af0*/  BRA `(.L_x_170) ;  /* 0xffffffa4008c7947 */ /* 0x000fea000383ffff */
.L_x_55:
[----:B------:R-:W-:-:S07]  /*8b00*/  MOV R0, UR5 ;  /* 0x0000000500007c02 */ /* 0x000fce0008000f00 */
.L_x_171:
[----:B-1----:R1:W2:Y:S02]  /*8b10*/  SYNCS.PHASECHK.TRANS64.TRYWAIT P0, [R0+URZ], R3 ;  /* 0x00000003000075a7 */ /* 0x0022a400080011ff */
[----:B--2---:R-:W-:Y:S05]  /*8b20*/  @!P0 NANOSLEEP.SYNCS 0x989680 ;  /* 0x009896800000895d */ /* 0x004fea0003900000 */
[----:B------:R-:W2:Y:S02]  /*8b30*/  @!P0 SYNCS.PHASECHK.TRANS64 P0, [R0+URZ], R3 ;  /* 0x00000003000085a7 */ /* 0x000ea400080010ff */
[----:B--2---:R-:W-:Y:S05]  /*8b40*/  @!P0 BRA `(.L_x_171) ;  /* 0xfffffffc00f08947 */ /* 0x004fea000383ffff */
[----:B------:R-:W-:Y:S05]  /*8b50*/  BRA `(.L_x_172) ;  /* 0xffffffa400987947 */ /* 0x000fea000383ffff */
.L_x_56:
[----:B------:R-:W-:-:S07]  /*8b60*/  MOV R0, UR5 ;  /* 0x0000000500007c02 */ /* 0x000fce0008000f00 */
.L_x_173:
[----:B-1----:R1:W2:Y:S02]  /*8b70*/  SYNCS.PHASECHK.TRANS64.TRYWAIT P0, [R0+URZ], R3 ;  /* 0x00000003000075a7 */ /* 0x0022a400080011ff */
[----:B--2---:R-:W-:Y:S05]  /*8b80*/  @!P0 NANOSLEEP.SYNCS 0x989680 ;  /* 0x009896800000895d */ /* 0x004fea0003900000 */
[----:B------:R-:W2:Y:S02]  /*8b90*/  @!P0 SYNCS.PHASECHK.TRANS64 P0, [R0+URZ], R3 ;  /* 0x00000003000085a7 */ /* 0x000ea400080010ff */
[----:B--2---:R-:W-:Y:S05]  /*8ba0*/  @!P0 BRA `(.L_x_173) ;  /* 0xfffffffc00f08947 */ /* 0x004fea000383ffff */
[----:B------:R-:W-:Y:S05]  /*8bb0*/  BRA `(.L_x_174) ;  /* 0xffffffa400a47947 */ /* 0x000fea000383ffff */
.L_x_57:
[----:B------:R-:W-:-:S07]  /*8bc0*/  MOV R0, UR5 ;  /* 0x0000000500007c02 */ /* 0x000fce0008000f00 */
.L_x_175:
[----:B-1----:R1:W2:Y:S02]  /*8bd0*/  SYNCS.PHASECHK.TRANS64.TRYWAIT P0, [R0+URZ], R3 ;  /* 0x00000003000075a7 */ /* 0x0022a400080011ff */
[----:B--2---:R-:W-:Y:S05]  /*8be0*/  @!P0 NANOSLEEP.SYNCS 0x989680 ;  /* 0x009896800000895d */ /* 0x004fea0003900000 */
[----:B------:R-:W2:Y:S02]  /*8bf0*/  @!P0 SYNCS.PHASECHK.TRANS64 P0, [R0+URZ], R3 ;  /* 0x00000003000085a7 */ /* 0x000ea400080010ff */
[----:B--2---:R-:W-:Y:S05]  /*8c00*/  @!P0 BRA `(.L_x_175) ;  /* 0xfffffffc00f08947 */ /* 0x004fea000383ffff */
[----:B------:R-:W-:Y:S05]  /*8c10*/  BRA `(.L_x_176) ;  /* 0xffffffa400b07947 */ /* 0x000fea000383ffff */
.L_x_58:
[----:B------:R-:W-:-:S07]  /*8c20*/  MOV R0, UR5 ;  /* 0x0000000500007c02 */ /* 0x000fce0008000f00 */
.L_x_177:
[----:B-1----:R1:W2:Y:S02]  /*8c30*/  SYNCS.PHASECHK.TRANS64.TRYWAIT P0, [R0+URZ], R3 ;  /* 0x00000003000075a7 */ /* 0x0022a400080011ff */
[----:B--2---:R-:W-:Y:S05]  /*8c40*/  @!P0 NANOSLEEP.SYNCS 0x989680 ;  /* 0x009896800000895d */ /* 0x004fea0003900000 */
[----:B------:R-:W2:Y:S02]  /*8c50*/  @!P0 SYNCS.PHASECHK.TRANS64 P0, [R0+URZ], R3 ;  /* 0x00000003000085a7 */ /* 0x000ea400080010ff */
[----:B--2---:R-:W-:Y:S05]  /*8c60*/  @!P0 BRA `(.L_x_177) ;  /* 0xfffffffc00f08947 */ /* 0x004fea000383ffff */
[----:B------:R-:W-:Y:S05]  /*8c70*/  BRA `(.L_x_178) ;  /* 0xffffffa400bc7947 */ /* 0x000fea000383ffff */
.L_x_59:
[----:B------:R-:W-:-:S07]  /*8c80*/  MOV R0, UR5 ;  /* 0x0000000500007c02 */ /* 0x000fce0008000f00 */
.L_x_179:
[----:B-1----:R1:W2:Y:S02]  /*8c90*/  SYNCS.PHASECHK.TRANS64.TRYWAIT P0, [R0+URZ], R3 ;  /* 0x00000003000075a7 */ /* 0x0022a400080011ff */
[----:B--2---:R-:W-:Y:S05]  /*8ca0*/  @!P0 NANOSLEEP.SYNCS 0x989680 ;  /* 0x009896800000895d */ /* 0x004fea0003900000 */
[----:B------:R-:W2:Y:S02]  /*8cb0*/  @!P0 SYNCS.PHASECHK.TRANS64 P0, [R0+URZ], R3 ;  /* 0x00000003000085a7 */ /* 0x000ea400080010ff */
[----:B--2---:R-:W-:Y:S05]  /*8cc0*/  @!P0 BRA `(.L_x_179) ;  /* 0xfffffffc00f08947 */ /* 0x004fea000383ffff */
[----:B------:R-:W-:Y:S05]  /*8cd0*/  BRA `(.L_x_180) ;  /* 0xffffffa400c87947 */ /* 0x000fea000383ffff */
.L_x_60:
[----:B------:R-:W-:-:S07]  /*8ce0*/  MOV R0, UR5 ;  /* 0x0000000500007c02 */ /* 0x000fce0008000f00 */
.L_x_181:
[----:B-1----:R1:W2:Y:S02]  /*8cf0*/  SYNCS.PHASECHK.TRANS64.TRYWAIT P0, [R0+URZ], R3 ;  /* 0x00000003000075a7 */ /* 0x0022a400080011ff */
[----:B--2---:R-:W-:Y:S05]  /*8d00*/  @!P0 NANOSLEEP.SYNCS 0x989680 ;  /* 0x009896800000895d */ /* 0x004fea0003900000 */
[----:B------:R-:W2:Y:S02]  /*8d10*/  @!P0 SYNCS.PHASECHK.TRANS64 P0, [R0+URZ], R3 ;  /* 0x00000003000085a7 */ /* 0x000ea400080010ff */
[----:B--2---:R-:W-:Y:S05]  /*8d20*/  @!P0 BRA `(.L_x_181) ;  /* 0xfffffffc00f08947 */ /* 0x004fea000383ffff */
[----:B------:R-:W-:Y:S05]  /*8d30*/  BRA `(.L_x_182) ;  /* 0xffffffa400d47947 */ /* 0x000fea000383ffff */
.L_x_61:
[----:B------:R-:W-:-:S07]  /*8d40*/  MOV R0, UR5 ;  /* 0x0000000500007c02 */ /* 0x000fce0008000f00 */
.L_x_183:
[----:B-1----:R1:W2:Y:S02]  /*8d50*/  SYNCS.PHASECHK.TRANS64.TRYWAIT P0, [R0+URZ], R3 ;  /* 0x00000003000075a7 */ /* 0x0022a400080011ff */
[----:B--2---:R-:W-:Y:S05]  /*8d60*/  @!P0 NANOSLEEP.SYNCS 0x989680 ;  /* 0x009896800000895d */ /* 0x004fea0003900000 */
[----:B------:R-:W2:Y:S02]  /*8d70*/  @!P0 SYNCS.PHASECHK.TRANS64 P0, [R0+URZ], R3 ;  /* 0x00000003000085a7 */ /* 0x000ea400080010ff */
[----:B--2---:R-:W-:Y:S05]  /*8d80*/  @!P0 BRA `(.L_x_183) ;  /* 0xfffffffc00f08947 */ /* 0x004fea000383ffff */
[----:B------:R-:W-:Y:S05]  /*8d90*/  BRA `(.L_x_184) ;  /* 0xffffffa400e07947 */ /* 0x000fea000383ffff */
.L_x_62:
[----:B------:R-:W-:-:S07]  /*8da0*/  MOV R0, UR5 ;  /* 0x0000000500007c02 */ /* 0x000fce0008000f00 */
.L_x_185:
[----:B-1----:R1:W2:Y:S02]  /*8db0*/  SYNCS.PHASECHK.TRANS64.TRYWAIT P0, [R0+URZ], R3 ;  /* 0x00000003000075a7 */ /* 0x0022a400080011ff */
[----:B--2---:R-:W-:Y:S05]  /*8dc0*/  @!P0 NANOSLEEP.SYNCS 0x989680 ;  /* 0x009896800000895d */ /* 0x004fea0003900000 */
[----:B------:R-:W2:Y:S02]  /*8dd0*/  @!P0 SYNCS.PHASECHK.TRANS64 P0, [R0+URZ], R3 ;  /* 0x00000003000085a7 */ /* 0x000ea400080010ff */
[----:B--2---:R-:W-:Y:S05]  /*8de0*/  @!P0 BRA `(.L_x_185) ;  /* 0xfffffffc00f08947 */ /* 0x004fea000383ffff */
[----:B------:R-:W-:Y:S05]  /*8df0*/  BRA `(.L_x_186) ;  /* 0xffffffa400ec7947 */ /* 0x000fea000383ffff */
.L_x_63:
[----:B------:R-:W-:-:S07]  /*8e00*/  MOV R0, UR5 ;  /* 0x0000000500007c02 */ /* 0x000fce0008000f00 */
.L_x_187:
[----:B-1----:R1:W2:Y:S02]  /*8e10*/  SYNCS.PHASECHK.TRANS64.TRYWAIT P0, [R0+URZ], R3 ;  /* 0x00000003000075a7 */ /* 0x0022a400080011ff */
[----:B--2---:R-:W-:Y:S05]  /*8e20*/  @!P0 NANOSLEEP.SYNCS 0x989680 ;  /* 0x009896800000895d */ /* 0x004fea0003900000 */
[----:B------:R-:W2:Y:S02]  /*8e30*/  @!P0 SYNCS.PHASECHK.TRANS64 P0, [R0+URZ], R3 ;  /* 0x00000003000085a7 */ /* 0x000ea400080010ff */
[----:B--2---:R-:W-:Y:S05]  /*8e40*/  @!P0 BRA `(.L_x_187) ;  /* 0xfffffffc00f08947 */ /* 0x004fea000383ffff */
[----:B------:R-:W-:Y:S05]  /*8e50*/  BRA `(.L_x_188) ;  /* 0xffffffa400f87947 */ /* 0x000fea000383ffff */
.L_x_64:
[----:B------:R-:W-:-:S07]  /*8e60*/  MOV R0, UR5 ;  /* 0x0000000500007c02 */ /* 0x000fce0008000f00 */
.L_x_189:
[----:B-1----:R1:W2:Y:S02]  /*8e70*/  SYNCS.PHASECHK.TRANS64.TRYWAIT P0, [R0+URZ], R3 ;  /* 0x00000003000075a7 */ /* 0x0022a400080011ff */
[----:B--2---:R-:W-:Y:S05]  /*8e80*/  @!P0 NANOSLEEP.SYNCS 0x989680 ;  /* 0x009896800000895d */ /* 0x004fea0003900000 */
[----:B------:R-:W2:Y:S02]  /*8e90*/  @!P0 SYNCS.PHASECHK.TRANS64 P0, [R0+URZ], R3 ;  /* 0x00000003000085a7 */ /* 0x000ea400080010ff */
[----:B--2---:R-:W-:Y:S05]  /*8ea0*/  @!P0 BRA `(.L_x_189) ;  /* 0xfffffffc00f08947 */ /* 0x004fea000383ffff */
[----:B------:R-:W-:Y:S05]  /*8eb0*/  BRA `(.L_x_190) ;  /* 0xffffffa800047947 */ /* 0x000fea000383ffff */
.L_x_65:
[----:B------:R-:W-:-:S07]  /*8ec0*/  MOV R0, UR5 ;  /* 0x0000000500007c02 */ /* 0x000fce0008000f00 */
.L_x_191:
[----:B-1----:R1:W2:Y:S02]  /*8ed0*/  SYNCS.PHASECHK.TRANS64.TRYWAIT P0, [R0+URZ], R3 ;  /* 0x00000003000075a7 */ /* 0x0022a400080011ff */
[----:B--2---:R-:W-:Y:S05]  /*8ee0*/  @!P0 NANOSLEEP.SYNCS 0x989680 ;  /* 0x009896800000895d */ /* 0x004fea0003900000 */
[----:B------:R-:W2:Y:S02]  /*8ef0*/  @!P0 SYNCS.PHASECHK.TRANS64 P0, [R0+URZ], R3 ;  /* 0x00000003000085a7 */ /* 0x000ea400080010ff */
[----:B--2---:R-:W-:Y:S05]  /*8f00*/  @!P0 BRA `(.L_x_191) ;  /* 0xfffffffc00f08947 */ /* 0x004fea000383ffff */
[----:B------:R-:W-:Y:S05]  /*8f10*/  BRA `(.L_x_192) ;  /* 0xffffffa800107947 */ /* 0x000fea000383ffff */
.L_x_66:
[----:B------:R-:W-:-:S07]  /*8f20*/  MOV R0, UR5 ;  /* 0x0000000500007c02 */ /* 0x000fce0008000f00 */
.L_x_193:
[----:B-1----:R1:W2:Y:S02]  /*8f30*/  SYNCS.PHASECHK.TRANS64.TRYWAIT P0, [R0+URZ], R3 ;  /* 0x00000003000075a7 */ /* 0x0022a400080011ff */
[----:B--2---:R-:W-:Y:S05]  /*8f40*/  @!P0 NANOSLEEP.SYNCS 0x989680 ;  /* 0x009896800000895d */ /* 0x004fea0003900000 */
[----:B------:R-:W2:Y:S02]  /*8f50*/  @!P0 SYNCS.PHASECHK.TRANS64 P0, [R0+URZ], R3 ;  /* 0x00000003000085a7 */ /* 0x000ea400080010ff */
[----:B--2---:R-:W-:Y:S05]  /*8f60*/  @!P0 BRA `(.L_x_193) ;  /* 0xfffffffc00f08947 */ /* 0x004fea000383ffff */
[----:B------:R-:W-:Y:S05]  /*8f70*/  BRA `(.L_x_194) ;  /* 0xffffffa8001c7947 */ /* 0x000fea000383ffff */
.L_x_67:
[----:B------:R-:W-:-:S07]  /*8f80*/  MOV R0, UR5 ;  /* 0x0000000500007c02 */ /* 0x000fce0008000f00 */
.L_x_195:
[----:B-1----:R1:W2:Y:S02]  /*8f90*/  SYNCS.PHASECHK.TRANS64.TRYWAIT P0, [R0+URZ], R3 ;  /* 0x00000003000075a7 */ /* 0x0022a400080011ff */
[----:B--2---:R-:W-:Y:S05]  /*8fa0*/  @!P0 NANOSLEEP.SYNCS 0x989680 ;  /* 0x009896800000895d */ /* 0x004fea0003900000 */
[----:B------:R-:W2:Y:S02]  /*8fb0*/  @!P0 SYNCS.PHASECHK.TRANS64 P0, [R0+URZ], R3 ;  /* 0x00000003000085a7 */ /* 0x000ea400080010ff */
[----:B--2---:R-:W-:Y:S05]  /*8fc0*/  @!P0 BRA `(.L_x_195) ;  /* 0xfffffffc00f08947 */ /* 0x004fea000383ffff */
[----:B------:R-:W-:Y:S05]  /*8fd0*/  BRA `(.L_x_196) ;  /* 0xffffffa800287947 */ /* 0x000fea000383ffff */
.L_x_68:
[----:B------:R-:W-:-:S07]  /*8fe0*/  MOV R0, UR5 ;  /* 0x0000000500007c02 */ /* 0x000fce0008000f00 */
.L_x_197:
[----:B-1----:R1:W2:Y:S02]  /*8ff0*/  SYNCS.PHASECHK.TRANS64.TRYWAIT P0, [R0+URZ], R3 ;  /* 0x00000003000075a7 */ /* 0x0022a400080011ff */
[----:B--2---:R-:W-:Y:S05]  /*9000*/  @!P0 NANOSLEEP.SYNCS 0x989680 ;  /* 0x009896800000895d */ /* 0x004fea0003900000 */
[----:B------:R-:W2:Y:S02]  /*9010*/  @!P0 SYNCS.PHASECHK.TRANS64 P0, [R0+URZ], R3 ;  /* 0x00000003000085a7 */ /* 0x000ea400080010ff */
[----:B--2---:R-:W-:Y:S05]  /*9020*/  @!P0 BRA `(.L_x_197) ;  /* 0xfffffffc00f08947 */ /* 0x004fea000383ffff */
[----:B------:R-:W-:Y:S05]  /*9030*/  BRA `(.L_x_198) ;  /* 0xffffffa800347947 */ /* 0x000fea000383ffff */
.L_x_71:
[----:B--2---:R2:W3:Y:S02]  /*9040*/  SYNCS.PHASECHK.TRANS64.TRYWAIT P0, [R2+URZ+0x240], R4 ;  /* 0x00024004020075a7 */ /* 0x0044e400080011ff */
[----:B---3--:R-:W-:Y:S05]  /*9050*/  @!P0 NANOSLEEP.SYNCS 0x989680 ;  /* 0x009896800000895d */ /* 0x008fea0003900000 */
[----:B------:R-:W3:Y:S02]  /*9060*/  @!P0 SYNCS.PHASECHK.TRANS64 P0, [R2+URZ+0x240], R4 ;  /* 0x00024004020085a7 */ /* 0x000ee400080010ff */
[----:B---3--:R-:W-:Y:S05]  /*9070*/  @!P0 BRA `(.L_x_71) ;  /* 0xfffffffc00f08947 */ /* 0x008fea000383ffff */
[----:B------:R-:W-:Y:S05]  /*9080*/  BRA `(.L_x_199) ;  /* 0xffffffa800907947 */ /* 0x000fea000383ffff */
.L_x_72:
[----:B------:R-:W-:-:S07]  /*9090*/  MOV R2, UR4 ;  /* 0x0000000400027c02 */ /* 0x000fce0008000f00 */
.L_x_200:
[----:B--2---:R2:W3:Y:S02]  /*90a0*/  SYNCS.PHASECHK.TRANS64.TRYWAIT P0, [R2+URZ+0x1f0], R5 ;  /* 0x0001f005020075a7 */ /* 0x0044e400080011ff */
[----:B---3--:R-:W-:Y:S05]  /*90b0*/  @!P0 NANOSLEEP.SYNCS 0x989680 ;  /* 0x009896800000895d */ /* 0x008fea0003900000 */
[----:B------:R-:W3:Y:S02]  /*90c0*/  @!P0 SYNCS.PHASECHK.TRANS64 P0, [R2+URZ+0x1f0], R5 ;  /* 0x0001f005020085a7 */ /* 0x000ee400080010ff */
[----:B---3--:R-:W-:Y:S05]  /*90d0*/  @!P0 BRA `(.L_x_200) ;  /* 0xfffffffc00f08947 */ /* 0x008fea000383ffff */
[----:B------:R-:W-:Y:S05]  /*90e0*/  BRA `(.L_x_201) ;  /* 0xffffffa800a07947 */ /* 0x000fea000383ffff */
.L_x_73:
[----:B--2---:R2:W3:Y:S02]  /*90f0*/  SYNCS.PHASECHK.TRANS64.TRYWAIT P1, [R2+URZ+0x1e0], R4 ;  /* 0x0001e004020075a7 */ /* 0x0044e400080211ff */
[----:B---3--:R-:W-:Y:S05]  /*9100*/  @!P1 NANOSLEEP.SYNCS 0x989680 ;  /* 0x009896800000995d */ /* 0x008fea0003900000 */
[----:B------:R-:W3:Y:S02]  /*9110*/  @!P1 SYNCS.PHASECHK.TRANS64 P1, [R2+URZ+0x1e0], R4 ;  /* 0x0001e004020095a7 */ /* 0x000ee400080210ff */
[----:B---3--:R-:W-:Y:S05]  /*9120*/  @!P1 BRA `(.L_x_73) ;  /* 0xfffffffc00f09947 */ /* 0x008fea000383ffff */
[----:B------:R-:W-:Y:S05]  /*9130*/  BRA `(.L_x_202) ;  /* 0xffffffa800d07947 */ /* 0x000fea000383ffff */
.L_x_76:
[----:B------:R-:W-:-:S07]  /*9140*/  MOV R0, UR4 ;  /* 0x0000000400007c02 */ /* 0x000fce0008000f00 */
.L_x_203:
[----:B--2---:R2:W3:Y:S02]  /*9150*/  SYNCS.PHASECHK.TRANS64.TRYWAIT P0, [R0+URZ+0x1f0], R2 ;  /* 0x0001f002000075a7 */ /* 0x0044e400080011ff */
[----:B---3--:R-:W-:Y:S05]  /*9160*/  @!P0 NANOSLEEP.SYNCS 0x989680 ;  /* 0x009896800000895d */ /* 0x008fea0003900000 */
[----:B------:R-:W3:Y:S02]  /*9170*/  @!P0 SYNCS.PHASECHK.TRANS64 P0, [R0+URZ+0x1f0], R2 ;  /* 0x0001f002000085a7 */ /* 0x000ee400080010ff */
[----:B---3--:R-:W-:Y:S05]  /*9180*/  @!P0 BRA `(.L_x_203) ;  /* 0xfffffffc00f08947 */ /* 0x008fea000383ffff */
[----:B------:R-:W-:Y:S05]  /*9190*/  BRA `(.L_x_75) ;  /* 0xffffffac00247947 */ /* 0x000fea000383ffff */
.L_x_83:
[----:B-1----:R1:W2:Y:S02]  /*91a0*/  SYNCS.PHASECHK.TRANS64.TRYWAIT P1, [R0+URZ+0x1e0], R2 ;  /* 0x0001e002000075a7 */ /* 0x0022a400080211ff */
[----:B--2---:R-:W-:Y:S05]  /*91b0*/  @!P1 NANOSLEEP.SYNCS 0x989680 ;  /* 0x009896800000995d */ /* 0x004fea0003900000 */
[----:B------:R-:W2:Y:S02]  /*91c0*/  @!P1 SYNCS.PHASECHK.TRANS64 P1, [R0+URZ+0x1e0], R2 ;  /* 0x0001e002000095a7 */ /* 0x000ea400080210ff */
[----:B--2---:R-:W-:Y:S05]  /*91d0*/  @!P1 BRA `(.L_x_83) ;  /* 0xfffffffc00f09947 */ /* 0x004fea000383ffff */
[----:B------:R-:W-:Y:S05]  /*91e0*/  BRA `(.L_x_204) ;  /* 0xffffffb000887947 */ /* 0x000fea000383ffff */
.L_x_84:
[----:B------:R-:W-:-:S07]  /*91f0*/  MOV R2, UR23 ;  /* 0x0000001700027c02 */ /* 0x000fce0008000f00 */
.L_x_205:
[----:B-1----:R1:W2:Y:S02]  /*9200*/  SYNCS.PHASECHK.TRANS64.TRYWAIT P0, [R2+URZ+0x220], R0 ;  /* 0x00022000020075a7 */ /* 0x0022a400080011ff */
[----:B--2---:R-:W-:Y:S05]  /*9210*/  @!P0 NANOSLEEP.SYNCS 0x989680 ;  /* 0x009896800000895d */ /* 0x004fea0003900000 */
[----:B------:R-:W2:Y:S02]  /*9220*/  @!P0 SYNCS.PHASECHK.TRANS64 P0, [R2+URZ+0x220], R0 ;  /* 0x00022000020085a7 */ /* 0x000ea400080010ff */
[----:B--2---:R-:W-:Y:S05]  /*9230*/  @!P0 BRA `(.L_x_205) ;  /* 0xfffffffc00f08947 */ /* 0x004fea000383ffff */
[----:B------:R-:W-:Y:S05]  /*9240*/  BRA `(.L_x_206) ;  /* 0xffffffb000d87947 */ /* 0x000fea000383ffff */
.L_x_87:
[----:B------:R-:W-:Y:S07]  /*9250*/  MOV R0, UR5 ;  /* 0x0000000500007c02 */ /* 0x000fee0008000f00 */
.L_x_207:
[----:B-1----:R1:W2:Y:S02]  /*9260*/  SYNCS.PHASECHK.TRANS64.TRYWAIT P0, [R0+URZ], R2 ;  /* 0x00000002000075a7 */ /* 0x0022a400080011ff */
[----:B--2---:R-:W-:Y:S05]  /*9270*/  @!P0 NANOSLEEP.SYNCS 0x989680 ;  /* 0x009896800000895d */ /* 0x004fea0003900000 */
[----:B------:R-:W2:Y:S02]  /*9280*/  @!P0 SYNCS.PHASECHK.TRANS64 P0, [R0+URZ], R2 ;  /* 0x00000002000085a7 */ /* 0x000ea400080010ff */
[----:B--2---:R-:W-:Y:S05]  /*9290*/  @!P0 BRA `(.L_x_207) ;  /* 0xfffffffc00f08947 */ /* 0x004fea000383ffff */
[----:B------:R-:W-:Y:S05]  /*92a0*/  BRA `(.L_x_86) ;  /* 0xffffffb000f47947 */ /* 0x000fea000383ffff */
.L_x_90:
[----:B------:R-:W-:-:S07]  /*92b0*/  MOV R0, UR4 ;  /* 0x0000000400007c02 */ /* 0x000fce0008000f00 */
.L_x_208:
[----:B--2---:R2:W4:Y:S02]  /*92c0*/  SYNCS.PHASECHK.TRANS64.TRYWAIT P0, [R0+URZ], R2 ;  /* 0x00000002000075a7 */ /* 0x00452400080011ff */
[----:B----4-:R-:W-:Y:S05]  /*92d0*/  @!P0 NANOSLEEP.SYNCS 0x989680 ;  /* 0x009896800000895d */ /* 0x010fea0003900000 */
[----:B------:R-:W4:Y:S02]  /*92e0*/  @!P0 SYNCS.PHASECHK.TRANS64 P0, [R0+URZ], R2 ;  /* 0x00000002000085a7 */ /* 0x000f2400080010ff */
[----:B----4-:R-:W-:Y:S05]  /*92f0*/  @!P0 BRA `(.L_x_208) ;  /* 0xfffffffc00f08947 */ /* 0x010fea000383ffff */
[----:B------:R-:W-:Y:S05]  /*9300*/  BRA `(.L_x_209) ;  /* 0xffffffb400a87947 */ /* 0x000fea000383ffff */
.L_x_91:
[----:B------:R-:W-:-:S07]  /*9310*/  MOV R0, UR5 ;  /* 0x0000000500007c02 */ /* 0x000fce0008000f00 */
.L_x_210:
[----:B-1----:R1:W2:Y:S02]  /*9320*/  SYNCS.PHASECHK.TRANS64.TRYWAIT P0, [R0+URZ], R3 ;  /* 0x00000003000075a7 */ /* 0x0022a400080011ff */
[----:B--2---:R-:W-:Y:S05]  /*9330*/  @!P0 NANOSLEEP.SYNCS 0x989680 ;  /* 0x009896800000895d */ /* 0x004fea0003900000 */
[----:B------:R-:W2:Y:S02]  /*9340*/  @!P0 SYNCS.PHASECHK.TRANS64 P0, [R0+URZ], R3 ;  /* 0x00000003000085a7 */ /* 0x000ea400080010ff */
[----:B--2---:R-:W-:Y:S05]  /*9350*/  @!P0 BRA `(.L_x_210) ;  /* 0xfffffffc00f08947 */ /* 0x004fea000383ffff */
[----:B------:R-:W-:Y:S05]  /*9360*/  BRA `(.L_x_211) ;  /* 0xffffffb400b47947 */ /* 0x000fea000383ffff */
.L_x_92:
[----:B------:R-:W-:-:S07]  /*9370*/  MOV R0, UR5 ;  /* 0x0000000500007c02 */ /* 0x000fce0008000f00 */
.L_x_212:
[----:B-1----:R1:W2:Y:S02]  /*9380*/  SYNCS.PHASECHK.TRANS64.TRYWAIT P0, [R0+URZ], R3 ;  /* 0x00000003000075a7 */ /* 0x0022a400080011ff */
[----:B--2---:R-:W-:Y:S05]  /*9390*/  @!P0 NANOSLEEP.SYNCS 0x989680 ;  /* 0x009896800000895d */ /* 0x004fea0003900000 */
[----:B------:R-:W2:Y:S02]  /*93a0*/  @!P0 SYNCS.PHASECHK.TRANS64 P0, [R0+URZ], R3 ;  /* 0x00000003000085a7 */ /* 0x000ea400080010ff */
[----:B--2---:R-:W-:Y:S05]  /*93b0*/  @!P0 BRA `(.L_x_212) ;  /* 0xfffffffc00f08947 */ /* 0x004fea000383ffff */
[----:B------:R-:W-:Y:S05]  /*93c0*/  BRA `(.L_x_213) ;  /* 0xffffffb400c07947 */ /* 0x000fea000383ffff */
.L_x_93:
[----:B-1----:R-:W-:-:S07]  /*93d0*/  MOV R0, UR4 ;  /* 0x0000000400007c02 */ /* 0x002fce0008000f00 */
.L_x_214:
[----:B-1----:R1:W2:Y:S02]  /*93e0*/  SYNCS.PHASECHK.TRANS64.TRYWAIT P0, [R0+URZ], R2 ;  /* 0x00000002000075a7 */ /* 0x0022a400080011ff */
[----:B--2---:R-:W-:Y:S05]  /*93f0*/  @!P0 NANOSLEEP.SYNCS 0x989680 ;  /* 0x009896800000895d */ /* 0x004fea0003900000 */
[----:B------:R-:W2:Y:S02]  /*9400*/  @!P0 SYNCS.PHASECHK.TRANS64 P0, [R0+URZ], R2 ;  /* 0x00000002000085a7 */ /* 0x000ea400080010ff */
[----:B--2---:R-:W-:Y:S05]  /*9410*/  @!P0 BRA `(.L_x_214) ;  /* 0xfffffffc00f08947 */ /* 0x004fea000383ffff */
[----:B------:R-:W-:Y:S05]  /*9420*/  BRA `(.L_x_215) ;  /* 0xffffffb400cc7947 */ /* 0x000fea000383ffff */
.L_x_98:
[----:B--2---:R2:W3:Y:S02]  /*9430*/  SYNCS.PHASECHK.TRANS64.TRYWAIT P0, [R8+URZ+0x1e0], R0 ;  /* 0x0001e000080075a7 */ /* 0x0044e400080011ff */
[----:B---3--:R-:W-:Y:S05]  /*9440*/  @!P0 NANOSLEEP.SYNCS 0x989680 ;  /* 0x009896800000895d */ /* 0x008fea0003900000 */
[----:B------:R-:W3:Y:S02]  /*9450*/  @!P0 SYNCS.PHASECHK.TRANS64 P0, [R8+URZ+0x1e0], R0 ;  /* 0x0001e000080085a7 */ /* 0x000ee400080010ff */
[----:B---3--:R-:W-:Y:S05]  /*9460*/  @!P0 BRA `(.L_x_98) ;  /* 0xfffffffc00f08947 */ /* 0x008fea000383ffff */
[----:B------:R-:W-:Y:S05]  /*9470*/  BRA `(.L_x_216) ;  /* 0xffffffb800f07947 */ /* 0x000fea000383ffff */
.L_x_101:
[----:B--2---:R-:W-:Y:S07]  /*9480*/  MOV R0, UR24 ;  /* 0x0000001800007c02 */ /* 0x004fee0008000f00 */
.L_x_217:
[----:B--2---:R2:W3:Y:S02]  /*9490*/  SYNCS.PHASECHK.TRANS64.TRYWAIT P1, [R0+URZ+0x1d8], R2 ;  /* 0x0001d802000075a7 */ /* 0x0044e400080211ff */
[----:B---3--:R-:W-:Y:S05]  /*94a0*/  @!P1 NANOSLEEP.SYNCS 0x989680 ;  /* 0x009896800000995d */ /* 0x008fea0003900000 */
[----:B------:R-:W3:Y:S02]  /*94b0*/  @!P1 SYNCS.PHASECHK.TRANS64 P1, [R0+URZ+0x1d8], R2 ;  /* 0x0001d802000095a7 */ /* 0x000ee400080210ff */
[----:B---3--:R-:W-:Y:S05]  /*94c0*/  @!P1 BRA `(.L_x_217) ;  /* 0xfffffffc00f09947 */ /* 0x008fea000383ffff */
[----:B------:R-:W-:Y:S05]  /*94d0*/  BRA `(.L_x_100) ;  /* 0xffffffc000687947 */ /* 0x000fea000383ffff */
.L_x_104:
[----:B------:R-:W-:Y:S07]  /*94e0*/  MOV R0, UR4 ;  /* 0x0000000400007c02 */ /* 0x000fee0008000f00 */
.L_x_218:
[----:B--2---:R2:W3:Y:S02]  /*94f0*/  SYNCS.PHASECHK.TRANS64.TRYWAIT P0, [R0+URZ+0x1b8], R2 ;  /* 0x0001b802000075a7 */ /* 0x0044e400080011ff */
[----:B---3--:R-:W-:Y:S05]  /*9500*/  @!P0 NANOSLEEP.SYNCS 0x989680 ;  /* 0x009896800000895d */ /* 0x008fea0003900000 */
[----:B------:R-:W3:Y:S02]  /*9510*/  @!P0 SYNCS.PHASECHK.TRANS64 P0, [R0+URZ+0x1b8], R2 ;  /* 0x0001b802000085a7 */ /* 0x000ee400080010ff */
[----:B---3--:R-:W-:Y:S05]  /*9520*/  @!P0 BRA `(.L_x_218) ;  /* 0xfffffffc00f08947 */ /* 0x008fea000383ffff */
[----:B------:R-:W-:Y:S05]  /*9530*/  BRA `(.L_x_219) ;  /* 0xffffffc000c47947 */ /* 0x000fea000383ffff */
.L_x_105:
[----:B------:R-:W-:Y:S07]  /*9540*/  MOV R2, UR5 ;  /* 0x0000000500027c02 */ /* 0x000fee0008000f00 */
.L_x_220:
[----:B--2---:R2:W3:Y:S02]  /*9550*/  SYNCS.PHASECHK.TRANS64.TRYWAIT P0, [R2+URZ+0x1b8], R0 ;  /* 0x0001b800020075a7 */ /* 0x0044e400080011ff */
[----:B---3--:R-:W-:Y:S05]  /*9560*/  @!P0 NANOSLEEP.SYNCS 0x989680 ;  /* 0x009896800000895d */ /* 0x008fea0003900000 */
[----:B------:R-:W3:Y:S02]  /*9570*/  @!P0 SYNCS.PHASECHK.TRANS64 P0, [R2+URZ+0x1b8], R0 ;  /* 0x0001b800020085a7 */ /* 0x000ee400080010ff */
[----:B---3--:R-:W-:Y:S05]  /*9580*/  @!P0 BRA `(.L_x_220) ;  /* 0xfffffffc00f08947 */ /* 0x008fea000383ffff */
[----:B------:R-:W-:Y:S05]  /*9590*/  BRA `(.L_x_221) ;  /* 0xffffffc4002c7947 */ /* 0x000fea000383ffff */
.L_x_107:
[----:B------:R-:W-:-:S07]  /*95a0*/  MOV R0, UR4 ;  /* 0x0000000400007c02 */ /* 0x000fce0008000f00 */
.L_x_222:
[----:B---3--:R3:W4:Y:S02]  /*95b0*/  SYNCS.PHASECHK.TRANS64.TRYWAIT P0, [R0+URZ], R2 ;  /* 0x00000002000075a7 */ /* 0x00872400080011ff */
[----:B----4-:R-:W-:Y:S05]  /*95c0*/  @!P0 NANOSLEEP.SYNCS 0x989680 ;  /* 0x009896800000895d */ /* 0x010fea0003900000 */
[----:B------:R-:W4:Y:S02]  /*95d0*/  @!P0 SYNCS.PHASECHK.TRANS64 P0, [R0+URZ], R2 ;  /* 0x00000002000085a7 */ /* 0x000f2400080010ff */
[----:B----4-:R-:W-:Y:S05]  /*95e0*/  @!P0 BRA `(.L_x_222) ;  /* 0xfffffffc00f08947 */ /* 0x010fea000383ffff */
[----:B------:R-:W-:Y:S05]  /*95f0*/  BRA `(.L_x_223) ;  /* 0xffffffc400c07947 */ /* 0x000fea000383ffff */
.L_x_108:
[----:B------:R-:W-:-:S07]  /*9600*/  MOV R0, UR5 ;  /* 0x0000000500007c02 */ /* 0x000fce0008000f00 */
.L_x_224:
[----:B--2---:R2:W3:Y:S02]  /*9610*/  SYNCS.PHASECHK.TRANS64.TRYWAIT P0, [R0+URZ], R2 ;  /* 0x00000002000075a7 */ /* 0x0044e400080011ff */
[----:B---3--:R-:W-:Y:S05]  /*9620*/  @!P0 NANOSLEEP.SYNCS 0x989680 ;  /* 0x009896800000895d */ /* 0x008fea0003900000 */
[----:B------:R-:W3:Y:S02]  /*9630*/  @!P0 SYNCS.PHASECHK.TRANS64 P0, [R0+URZ], R2 ;  /* 0x00000002000085a7 */ /* 0x000ee400080010ff */
[----:B---3--:R-:W-:Y:S05]  /*9640*/  @!P0 BRA `(.L_x_224) ;  /* 0xfffffffc00f08947 */ /* 0x008fea000383ffff */
[----:B------:R-:W-:Y:S05]  /*9650*/  BRA `(.L_x_225) ;  /* 0xffffffc400cc7947 */ /* 0x000fea000383ffff */
.L_x_110:
[----:B-1----:R1:W2:Y:S02]  /*9660*/  SYNCS.PHASECHK.TRANS64.TRYWAIT P0, [R0+URZ+0x1e0], R2 ;  /* 0x0001e002000075a7 */ /* 0x0022a400080011ff */
[----:B--2---:R-:W-:Y:S05]  /*9670*/  @!P0 NANOSLEEP.SYNCS 0x989680 ;  /* 0x009896800000895d */ /* 0x004fea0003900000 */
[----:B------:R-:W2:Y:S02]  /*9680*/  @!P0 SYNCS.PHASECHK.TRANS64 P0, [R0+URZ+0x1e0], R2 ;  /* 0x0001e002000085a7 */ /* 0x000ea400080010ff */
[----:B--2---:R-:W-:Y:S05]  /*9690*/  @!P0 BRA `(.L_x_110) ;  /* 0xfffffffc00f08947 */ /* 0x004fea000383ffff */
[----:B------:R-:W-:Y:S05]  /*96a0*/  BRA `(.L_x_226) ;  /* 0xffffffc800b87947 */ /* 0x000fea000383ffff */
.L_x_120:
[----:B-1----:R1:W3:Y:S02]  /*96b0*/  SYNCS.PHASECHK.TRANS64.TRYWAIT P1, [R2+URZ+0x1a0], R4 ;  /* 0x0001a004020075a7 */ /* 0x0022e400080211ff */
[----:B---3--:R-:W-:Y:S05]  /*96c0*/  @!P1 NANOSLEEP.SYNCS 0x989680 ;  /* 0x009896800000995d */ /* 0x008fea0003900000 */
[----:B------:R-:W3:Y:S02]  /*96d0*/  @!P1 SYNCS.PHASECHK.TRANS64 P1, [R2+URZ+0x1a0], R4 ;  /* 0x0001a004020095a7 */ /* 0x000ee400080210ff */
[----:B---3--:R-:W-:Y:S05]  /*96e0*/  @!P1 BRA `(.L_x_120) ;  /* 0xfffffffc00f09947 */ /* 0x008fea000383ffff */
[----:B------:R-:W-:Y:S05]  /*96f0*/  BRA `(.L_x_119) ;  /* 0xffffffd800287947 */ /* 0x000fea000383ffff */
.L_x_122:
[----:B-1----:R1:W2:Y:S02]  /*9700*/  SYNCS.PHASECHK.TRANS64.TRYWAIT P0, [R27+URZ+0x200], R3 ;  /* 0x000200031b0075a7 */ /* 0x0022a400080011ff */
[----:B--2---:R-:W-:Y:S05]  /*9710*/  @!P0 NANOSLEEP.SYNCS 0x989680 ;  /* 0x009896800000895d */ /* 0x004fea0003900000 */
[----:B------:R-:W2:Y:S02]  /*9720*/  @!P0 SYNCS.PHASECHK.TRANS64 P0, [R27+URZ+0x200], R3 ;  /* 0x000200031b0085a7 */ /* 0x000ea400080010ff */
[----:B--2---:R-:W-:Y:S05]  /*9730*/  @!P0 BRA `(.L_x_122) ;  /* 0xfffffffc00f08947 */ /* 0x004fea000383ffff */
[----:B------:R-:W-:Y:S05]  /*9740*/  BRA `(.L_x_121) ;  /* 0xffffffd800787947 */ /* 0x000fea000383ffff */
.L_x_133:
[----:B-1----:R1:W2:Y:S02]  /*9750*/  SYNCS.PHASECHK.TRANS64.TRYWAIT P0, [R2+URZ+0x1a0], R63 ;  /* 0x0001a03f020075a7 */ /* 0x0022a400080011ff */
[----:B--2---:R-:W-:Y:S05]  /*9760*/  @!P0 NANOSLEEP.SYNCS 0x989680 ;  /* 0x009896800000895d */ /* 0x004fea0003900000 */
[----:B------:R-:W2:Y:S02]  /*9770*/  @!P0 SYNCS.PHASECHK.TRANS64 P0, [R2+URZ+0x1a0], R63 ;  /* 0x0001a03f020085a7 */ /* 0x000ea400080010ff */
[----:B--2---:R-:W-:Y:S05]  /*9780*/  @!P0 BRA `(.L_x_133) ;  /* 0xfffffffc00f08947 */ /* 0x004fea000383ffff */
[----:B------:R-:W-:Y:S05]  /*9790*/  BRA `(.L_x_132) ;  /* 0xffffffe0008c7947 */ /* 0x000fea000383ffff */
        .weak           $__internal_0_$__cuda_sm10x_tcgen05_guardrail_trap_col_being_dealloced_not_returned_by_alloc
        .type           $__internal_0_$__cuda_sm10x_tcgen05_guardrail_trap_col_being_dealloced_not_returned_by_alloc,@function
        .size           $__internal_0_$__cuda_sm10x_tcgen05_guardrail_trap_col_being_dealloced_not_returned_by_alloc,($__internal_1_$__cuda_sm10x_tcgen05_guardrail_trap_phase_invalid_during_alloc - $__internal_0_$__cuda_sm10x_tcgen05_guardrail_trap_col_being_dealloced_not_returned_by_alloc)
$__internal_0_$__cuda_sm10x_tcgen05_guardrail_trap_col_being_dealloced_not_returned_by_alloc:
[----:B------:R-:W-:Y:S05]  /*97a0*/  BPT.TRAP 0x1 ;  /* 0x000000040000795c */ /* 0x000fea0000300000 */
[----:B------:R-:W-:-:S04]  /*97b0*/  HFMA2 R3, -RZ, RZ, 0, 0 ;  /* 0x00000000ff037431 */ /* 0x000fc800000001ff */
[----:B------:R-:W-:Y:S05]  /*97c0*/  RET.REL.NODEC R2 `(_ZN7cutlass13device_kernelINS_4gemm6kernel13GemmUniversalIN4cute5tupleIJiiiiEEENS1_10collective13CollectiveMmaINS1_35MainloopSm100TmaUmmaWarpSpecializedILi26ELi2ELi4ENS5_IJNS4_1CILi8EEENSA_ILi1EEESC_EEEEENS5_IJNSA_ILi64EEESF_NSA_ILi32EEEEEENS_6half_tENS5_IJlSC_lEEESI_SJ_NS4_8TiledMMAINS4_8MMA_AtomIJNS4_20SM100_MMA_F16BF16_SSISI_SI_fLi64ELi64ELNS4_4UMMA5MajorE0ELSO_0ELNSN_7ScaleInE0ELSP_0EEEEEENS4_6LayoutINS5_IJSC_SC_SC_EEENS5_IJNSA_ILi0EEESU_SU_EEEEENS5_IJNS4_10UnderscoreESX_SX_EEEEENS4_13SM90_TMA_LOADENS4_14ComposedLayoutINS4_7SwizzleILi2ELi4ELi3EEENS4_18smem_ptr_flag_bitsILi16EEENSS_INS5_IJSB_SG_EEENS5_IJSG_SC_EEEEEEEvNS4_8identityENS4_23SM90_TMA_LOAD_MULTICASTES19_vS1A_EENS_8epilogue10collective18CollectiveEpilogueINS1D_23Sm100TmaWarpSpecializedILi3ELi2ELi16ELb1ELb0EEEJSH_NS5_IJNSS_ISF_SC_EENSS_ISG_SC_EEEEESI_SJ_SI_SJ_NS1D_6fusion15FusionCallbacksIS1H_NS1L_17LinearCombinationISI_fSI_fLNS_15FloatRoundStyleE2EEESH_S1K_JEEENS4_5SM1004TMEM4LOAD26SM100_TMEM_LOAD_16dp256b4xES10_S19_NS4_17SM75_U32x4_LDSM_NENS4_14SM90_TMA_STOREES19_NS4_17SM90_U32x4_STSM_NENS4_39AutoVectorizingCopyWithAssumedAlignmentILi128EEEEEEvvEEEEvNT_6ParamsE) ;  /* 0xffffff68020c7950 */ /* 0x000fea0003c3ffff */
        .weak           $__internal_1_$__cuda_sm10x_tcgen05_guardrail_trap_phase_invalid_during_alloc
        .type           $__internal_1_$__cuda_sm10x_tcgen05_guardrail_trap_phase_invalid_during_alloc,@function
        .size           $__internal_1_$__cuda_sm10x_tcgen05_guardrail_trap_phase_invalid_during_alloc,($__internal_2_$__cuda_sm10x_tcgen05_guardrail_trap_unallocated_columns_being_dealloced - $__internal_1_$__cuda_sm10x_tcgen05_guardrail_trap_phase_invalid_during_alloc)
$__internal_1_$__cuda_sm10x_tcgen05_guardrail_trap_phase_invalid_during_alloc:
[----:B------:R-:W-:Y:S05]  /*97d0*/  BPT.TRAP 0x1 ;  /* 0x000000040000795c */ /* 0x000fea0000300000 */
[----:B------:R-:W-:-:S04]  /*97e0*/  MOV R5, 0x0 ;  /* 0x0000000000057802 */ /* 0x000fc80000000f00 */
[----:B------:R-:W-:Y:S05]  /*97f0*/  RET.REL.NODEC R4 `(_ZN7cutlass13device_kernelINS_4gemm6kernel13GemmUniversalIN4cute5tupleIJiiiiEEENS1_10collective13CollectiveMmaINS1_35MainloopSm100TmaUmmaWarpSpecializedILi26ELi2ELi4ENS5_IJNS4_1CILi8EEENSA_ILi1EEESC_EEEEENS5_IJNSA_ILi64EEESF_NSA_ILi32EEEEEENS_6half_tENS5_IJlSC_lEEESI_SJ_NS4_8TiledMMAINS4_8MMA_AtomIJNS4_20SM100_MMA_F16BF16_SSISI_SI_fLi64ELi64ELNS4_4UMMA5MajorE0ELSO_0ELNSN_7ScaleInE0ELSP_0EEEEEENS4_6LayoutINS5_IJSC_SC_SC_EEENS5_IJNSA_ILi0EEESU_SU_EEEEENS5_IJNS4_10UnderscoreESX_SX_EEEEENS4_13SM90_TMA_LOADENS4_14ComposedLayoutINS4_7SwizzleILi2ELi4ELi3EEENS4_18smem_ptr_flag_bitsILi16EEENSS_INS5_IJSB_SG_EEENS5_IJSG_SC_EEEEEEEvNS4_8identityENS4_23SM90_TMA_LOAD_MULTICASTES19_vS1A_EENS_8epilogue10collective18CollectiveEpilogueINS1D_23Sm100TmaWarpSpecializedILi3ELi2ELi16ELb1ELb0EEEJSH_NS5_IJNSS_ISF_SC_EENSS_ISG_SC_EEEEESI_SJ_SI_SJ_NS1D_6fusion15FusionCallbacksIS1H_NS1L_17LinearCombinationISI_fSI_fLNS_15FloatRoundStyleE2EEESH_S1K_JEEENS4_5SM1004TMEM4LOAD26SM100_TMEM_LOAD_16dp256b4xES10_S19_NS4_17SM75_U32x4_LDSM_NENS4_14SM90_TMA_STOREES19_NS4_17SM90_U32x4_STSM_NENS4_39AutoVectorizingCopyWithAssumedAlignmentILi128EEEEEEvvEEEEvNT_6ParamsE) ;  /* 0xffffff6804007950 */ /* 0x000fea0003c3ffff */
        .weak           $__internal_2_$__cuda_sm10x_tcgen05_guardrail_trap_unallocated_columns_being_dealloced
        .type           $__internal_2_$__cuda_sm10x_tcgen05_guardrail_trap_unallocated_columns_being_dealloced,@function
        .size           $__internal_2_$__cuda_sm10x_tcgen05_guardrail_trap_unallocated_columns_being_dealloced,(.L_x_228 - $__internal_2_$__cuda_sm10x_tcgen05_guardrail_trap_unallocated_columns_being_dealloced)
$__internal_2_$__cuda_sm10x_tcgen05_guardrail_trap_unallocated_columns_being_dealloced:
[----:B------:R-:W-:Y:S05]  /*9800*/  BPT.TRAP 0x1 ;  /* 0x000000040000795c */ /* 0x000fea0000300000 */
[----:B------:R-:W-:-:S04]  /*9810*/  HFMA2 R3, -RZ, RZ, 0, 0 ;  /* 0x00000000ff037431 */ /* 0x000fc800000001ff */
[----:B------:R-:W-:Y:S05]  /*9820*/  RET.REL.NODEC R2 `(_ZN7cutlass13device_kernelINS_4gemm6kernel13GemmUniversalIN4cute5tupleIJiiiiEEENS1_10collective13CollectiveMmaINS1_35MainloopSm100TmaUmmaWarpSpecializedILi26ELi2ELi4ENS5_IJNS4_1CILi8EEENSA_ILi1EEESC_EEEEENS5_IJNSA_ILi64EEESF_NSA_ILi32EEEEEENS_6half_tENS5_IJlSC_lEEESI_SJ_NS4_8TiledMMAINS4_8MMA_AtomIJNS4_20SM100_MMA_F16BF16_SSISI_SI_fLi64ELi64ELNS4_4UMMA5MajorE0ELSO_0ELNSN_7ScaleInE0ELSP_0EEEEEENS4_6LayoutINS5_IJSC_SC_SC_EEENS5_IJNSA_ILi0EEESU_SU_EEEEENS5_IJNS4_10UnderscoreESX_SX_EEEEENS4_13SM90_TMA_LOADENS4_14ComposedLayoutINS4_7SwizzleILi2ELi4ELi3EEENS4_18smem_ptr_flag_bitsILi16EEENSS_INS5_IJSB_SG_EEENS5_IJSG_SC_EEEEEEEvNS4_8identityENS4_23SM90_TMA_LOAD_MULTICASTES19_vS1A_EENS_8epilogue10collective18CollectiveEpilogueINS1D_23Sm100TmaWarpSpecializedILi3ELi2ELi16ELb1ELb0EEEJSH_NS5_IJNSS_ISF_SC_EENSS_ISG_SC_EEEEESI_SJ_SI_SJ_NS1D_6fusion15FusionCallbacksIS1H_NS1L_17LinearCombinationISI_fSI_fLNS_15FloatRoundStyleE2EEESH_S1K_JEEENS4_5SM1004TMEM4LOAD26SM100_TMEM_LOAD_16dp256b4xES10_S19_NS4_17SM75_U32x4_LDSM_NENS4_14SM90_TMA_STOREES19_NS4_17SM90_U32x4_STSM_NENS4_39AutoVectorizingCopyWithAssumedAlignmentILi128EEEEEEvvEEEEvNT_6ParamsE) ;  /* 0xffffff6402f47950 */ /* 0x000fea0003c3ffff */
.L_x_227:
[----:B------:R-:W-:-:S00]  /*9830*/  BRA `(.L_x_227) ;  /* 0xfffffffc00fc7947 */ /* 0x000fc0000383ffff */
[----:B------:R-:W-:-:S00]  /*9840*/  NOP ;  /* 0x0000000000007918 */ /* 0x000fc00000000000 */
        /* <DEDUP_REMOVED lines=11> */
.L_x_228:


//--------------------- .nv.global.init           --------------------------
	.section	.nv.global.init,"aw",@progbits
.nv.global.init:
	.type		$str$27,@object
	.size		$str$27,($str$28 - $str$27)
$str$27:
        /*0000*/ 	.byte	0x28, 0x61, 0x64, 0x64, 0x72, 0x65, 0x73, 0x73, 0x20, 0x26, 0x20, 0x6d, 0x61, 0x73, 0x6b, 0x29
        /*0010*/ 	.byte	0x20, 0x3d, 0x3d, 0x20, 0x30, 0x00
	.type		$str$28,@object
	.size		$str$28,($str$26 - $str$28)
$str$28:
        /*0016*/ 	.byte	0x2f, 0x74, 0x6d, 0x70, 0x2f, 0x63, 0x75, 0x74, 0x6c, 0x61, 0x73, 0x73, 0x5f, 0x73, 0x77, 0x65
        /*0026*/ 	.byte	0x65, 0x70, 0x5f, 0x73, 0x72, 0x63, 0x2f, 0x69, 0x6e, 0x63, 0x6c, 0x75, 0x64, 0x65, 0x2f, 0x63
        /*0036*/ 	.byte	0x75, 0x74, 0x65, 0x2f, 0x70, 0x6f, 0x69, 0x6e, 0x74, 0x65, 0x72, 0x5f, 0x66, 0x6c, 0x61, 0x67
        /*0046*/ 	.byte	0x67, 0x65, 0x64, 0x2e, 0x68, 0x70, 0x70, 0x00
	.type		$str$26,@object
	.size		$str$26,($str$25 - $str$26)
$str$26:
        /*004e*/ 	.byte	0x2f, 0x74, 0x6d, 0x70, 0x2f, 0x63, 0x75, 0x74, 0x6c, 0x61, 0x73, 0x73, 0x5f, 0x73, 0x77, 0x65
        /*005e*/ 	.byte	0x65, 0x70, 0x5f, 0x73, 0x72, 0x63, 0x2f, 0x69, 0x6e, 0x63, 0x6c, 0x75, 0x64, 0x65, 0x2f, 0x63
        /*006e*/ 	.byte	0x75, 0x74, 0x65, 0x2f, 0x61, 0x74, 0x6f, 0x6d, 0x2f, 0x63, 0x6f, 0x70, 0x79, 0x5f, 0x74, 0x72
        /*007e*/ 	.byte	0x61, 0x69, 0x74, 0x73, 0x5f, 0x73, 0x6d, 0x31, 0x30, 0x30, 0x2e, 0x68, 0x70, 0x70, 0x00
	.type		$str$25,@object
	.size		$str$25,(__unnamed_1 - $str$25)
$str$25:
        /*008d*/ 	.byte	0x28, 0x28, 0x75, 0x69, 0x6e, 0x74, 0x33, 0x32, 0x5f, 0x74, 0x28, 0x74, 0x68, 0x72, 0x65, 0x61
        /*009d*/ 	.byte	0x64, 0x49, 0x64, 0x78, 0x2e, 0x78, 0x29, 0x20, 0x2f, 0x20, 0x33, 0x32, 0x29, 0x20, 0x25, 0x20
        /*00ad*/ 	.byte	0x34, 0x29, 0x20, 0x3d, 0x3d, 0x20, 0x28, 0x28, 0x28, 0x74, 0x6d, 0x65, 0x6d, 0x5f, 0x61, 0x64
        /*00bd*/ 	.byte	0x64, 0x72, 0x20, 0x3e, 0x3e, 0x20, 0x31, 0x36, 0x29, 0x20, 0x2f, 0x20, 0x33, 0x32, 0x29, 0x20
        /*00cd*/ 	.byte	0x25, 0x20, 0x34, 0x29, 0x00
	.type		__unnamed_1,@object
	.size		__unnamed_1,(__unnamed_2 - __unnamed_1)
__unnamed_1:
        /*00d2*/ 	.byte	0x61, 0x75, 0x74, 0x6f, 0x20, 0x63, 0x75, 0x74, 0x65, 0x3a, 0x3a, 0x61, 0x73, 0x5f, 0x70, 0x6f
        /* <DEDUP_REMOVED lines=24> */
        /*0262*/ 	.byte	0x3e, 0x3e, 0x3e, 0x5d, 0x00
	.type		__unnamed_2,@object
	.size		__unnamed_2,(.L_2 - __unnamed_2)
__unnamed_2:
        /* <DEDUP_REMOVED lines=46> */
.L_2:


//--------------------- .nv.shared._ZN7cutlass13device_kernelINS_4gemm6kernel13GemmUniversalIN4cute5tupleIJiiiiEEENS1_10collective13CollectiveMmaINS1_35MainloopSm100TmaUmmaWarpSpecializedILi26ELi2ELi4ENS5_IJNS4_1CILi8EEENSA_ILi1EEESC_EEEEENS5_IJNSA_ILi64EEESF_NSA_ILi32EEEEEENS_6half_tENS5_IJlSC_lEEESI_SJ_NS4_8TiledMMAINS4_8MMA_AtomIJNS4_20SM100_MMA_F16BF16_SSISI_SI_fLi64ELi64ELNS4_4UMMA5MajorE0ELSO_0ELNSN_7ScaleInE0ELSP_0EEEEEENS4_6LayoutINS5_IJSC_SC_SC_EEENS5_IJNSA_ILi0EEESU_SU_EEEEENS5_IJNS4_10UnderscoreESX_SX_EEEEENS4_13SM90_TMA_LOADENS4_14ComposedLayoutINS4_7SwizzleILi2ELi4ELi3EEENS4_18smem_ptr_flag_bitsILi16EEENSS_INS5_IJSB_SG_EEENS5_IJSG_SC_EEEEEEEvNS4_8identityENS4_23SM90_TMA_LOAD_MULTICASTES19_vS1A_EENS_8epilogue10collective18CollectiveEpilogueINS1D_23Sm100TmaWarpSpecializedILi3ELi2ELi16ELb1ELb0EEEJSH_NS5_IJNSS_ISF_SC_EENSS_ISG_SC_EEEEESI_SJ_SI_SJ_NS1D_6fusion15FusionCallbacksIS1H_NS1L_17LinearCombinationISI_fSI_fLNS_15FloatRoundStyleE2EEESH_S1K_JEEENS4_5SM1004TMEM4LOAD26SM100_TMEM_LOAD_16dp256b4xES10_S19_NS4_17SM75_U32x4_LDSM_NENS4_14SM90_TMA_STOREES19_NS4_17SM90_U32x4_STSM_NENS4_39AutoVectorizingCopyWithAssumedAlignmentILi128EEEEEEvvEEEEvNT_6ParamsE --------------------------
	.section	.nv.shared._ZN7cutlass13device_kernelINS_4gemm6kernel13GemmUniversalIN4cute5tupleIJiiiiEEENS1_10collective13CollectiveMmaINS1_35MainloopSm100TmaUmmaWarpSpecializedILi26ELi2ELi4ENS5_IJNS4_1CILi8EEENSA_ILi1EEESC_EEEEENS5_IJNSA_ILi64EEESF_NSA_ILi32EEEEEENS_6half_tENS5_IJlSC_lEEESI_SJ_NS4_8TiledMMAINS4_8MMA_AtomIJNS4_20SM100_MMA_F16BF16_SSISI_SI_fLi64ELi64ELNS4_4UMMA5MajorE0ELSO_0ELNSN_7ScaleInE0ELSP_0EEEEEENS4_6LayoutINS5_IJSC_SC_SC_EEENS5_IJNSA_ILi0EEESU_SU_EEEEENS5_IJNS4_10UnderscoreESX_SX_EEEEENS4_13SM90_TMA_LOADENS4_14ComposedLayoutINS4_7SwizzleILi2ELi4ELi3EEENS4_18smem_ptr_flag_bitsILi16EEENSS_INS5_IJSB_SG_EEENS5_IJSG_SC_EEEEEEEvNS4_8identityENS4_23SM90_TMA_LOAD_MULTICASTES19_vS1A_EENS_8epilogue10collective18CollectiveEpilogueINS1D_23Sm100TmaWarpSpecializedILi3ELi2ELi16ELb1ELb0EEEJSH_NS5_IJNSS_ISF_SC_EENSS_ISG_SC_EEEEESI_SJ_SI_SJ_NS1D_6fusion15FusionCallbacksIS1H_NS1L_17LinearCombinationISI_fSI_fLNS_15FloatRoundStyleE2EEESH_S1K_JEEENS4_5SM1004TMEM4LOAD26SM100_TMEM_LOAD_16dp256b4xES10_S19_NS4_17SM75_U32x4_LDSM_NENS4_14SM90_TMA_STOREES19_NS4_17SM90_U32x4_STSM_NENS4_39AutoVectorizingCopyWithAssumedAlignmentILi128EEEEEEvvEEEEvNT_6ParamsE,"aw",@nobits
	.sectionflags	@""
	.align	16
	.zero		1024


//--------------------- .nv.shared.reserved.0     --------------------------
	.section	.nv.shared.reserved.0,"aw",@nobits
	.weak		__nv_reservedSMEM_offset_0_alias
	.size		__nv_reservedSMEM_offset_0_alias, 0, 64
	.other		__nv_reservedSMEM_offset_0_alias,@"STO_CUDA_RESERVED_SHARED STV_DEFAULT"
__nv_reservedSMEM_offset_0_alias:
	.zero		0
.nv.shared.reserved.0:
	.zero		64
	.weak		__nv_reservedSMEM_tcgen05_partition
	.type		__nv_reservedSMEM_tcgen05_partition,@object
	.size		__nv_reservedSMEM_tcgen05_partition,(.L_0 - __nv_reservedSMEM_tcgen05_partition)
__nv_reservedSMEM_tcgen05_partition:
	.zero		32
.L_0:


//--------------------- .nv.global                --------------------------
	.section	.nv.global,"aw",@nobits
.nv.global:
	.type		_ZN40_INTERNAL_32ee1659_4_k_cu_0e5d7d20_267024cute1_E,@object
	.size		_ZN40_INTERNAL_32ee1659_4_k_cu_0e5d7d20_267024cute1_E,(_ZN40_INTERNAL_32ee1659_4_k_cu_0e5d7d20_267024cuda3std3__45__cpo6cbeginE - _ZN40_INTERNAL_32ee1659_4_k_cu_0e5d7d20_267024cute1_E)
_ZN40_INTERNAL_32ee1659_4_k_cu_0e5d7d20_267024cute1_E:
	.zero		1
	.type		_ZN40_INTERNAL_32ee1659_4_k_cu_0e5d7d20_267024cuda3std3__45__cpo6cbeginE,@object
	.size		_ZN40_INTERNAL_32ee1659_4_k_cu_0e5d7d20_267024cuda3std3__45__cpo6cbeginE,(_ZN40_INTERNAL_32ee1659_4_k_cu_0e5d7d20_267024cuda3std3__48in_placeE - _ZN40_INTERNAL_32ee1659_4_k_cu_0e5d7d20_267024cuda3std3__45__cpo6cbeginE)
_ZN40_INTERNAL_32ee1659_4_k_cu_0e5d7d20_267024cuda3std3__45__cpo6cbeginE:
	.zero		1
	.type		_ZN40_INTERNAL_32ee1659_4_k_cu_0e5d7d20_267024cuda3std3__48in_placeE,@object
	.size		_ZN40_INTERNAL_32ee1659_4_k_cu_0e5d7d20_267024cuda3std3__48in_placeE,(_ZN40_INTERNAL_32ee1659_4_k_cu_0e5d7d20_267024cuda3std6ranges3__45__cpo9iter_moveE - _ZN40_INTERNAL_32ee1659_4_k_cu_0e5d7d20_267024cuda3std3__48in_placeE)
_ZN40_INTERNAL_32ee1659_4_k_cu_0e5d7d20_267024cuda3std3__48in_placeE:
	.zero		1
	.type		_ZN40_INTERNAL_32ee1659_4_k_cu_0e5d7d20_267024cuda3std6ranges3__45__cpo9iter_moveE,@object
	.size		_ZN40_INTERNAL_32ee1659_4_k_cu_0e5d7d20_267024cuda3std6ranges3__45__cpo9iter_moveE,(_ZN40_INTERNAL_32ee1659_4_k_cu_0e5d7d20_267024cuda3std3__45__cpo5beginE - _ZN40_INTERNAL_32ee1659_4_k_cu_0e5d7d20_267024cuda3std6ranges3__45__cpo9iter_moveE)
_ZN40_INTERNAL_32ee1659_4_k_cu_0e5d7d20_267024cuda3std6ranges3__45__cpo9iter_moveE:
	.zero		1
	.type		_ZN40_INTERNAL_32ee1659_4_k_cu_0e5d7d20_267024cuda3std3__45__cpo5beginE,@object
	.size		_ZN40_INTERNAL_32ee1659_4_k_cu_0e5d7d20_267024cuda3std3__45__cpo5beginE,(_ZN40_INTERNAL_32ee1659_4_k_cu_0e5d7d20_267024cuda3std3__442_GLOBAL__N__32ee1659_4_k_cu_0e5d7d20_267026ignoreE - _ZN40_INTERNAL_32ee1659_4_k_cu_0e5d7d20_267024cuda3std3__45__cpo5beginE)
_ZN40_INTERNAL_32ee1659_4_k_cu_0e5d7d20_267024cuda3std3__45__cpo5beginE:
	.zero		1
	.type		_ZN40_INTERNAL_32ee1659_4_k_cu_0e5d7d20_267024cuda3std3__442_GLOBAL__N__32ee1659_4_k_cu_0e5d7d20_267026ignoreE,@object
	.size		_ZN40_INTERNAL_32ee1659_4_k_cu_0e5d7d20_267024cuda3std3__442_GLOBAL__N__32ee1659_4_k_cu_0e5d7d20_267026ignoreE,(_ZN40_INTERNAL_32ee1659_4_k_cu_0e5d7d20_267024cute7productE - _ZN40_INTERNAL_32ee1659_4_k_cu_0e5d7d20_267024cuda3std3__442_GLOBAL__N__32ee1659_4_k_cu_0e5d7d20_267026ignoreE)
_ZN40_INTERNAL_32ee1659_4_k_cu_0e5d7d20_267024cuda3std3__442_GLOBAL__N__32ee1659_4_k_cu_0e5d7d20_267026ignoreE:
	.zero		1
	.type		_ZN40_INTERNAL_32ee1659_4_k_cu_0e5d7d20_267024cute7productE,@object
	.size		_ZN40_INTERNAL_32ee1659_4_k_cu_0e5d7d20_267024cute7productE,(_ZN40_INTERNAL_32ee1659_4_k_cu_0e5d7d20_267024cuda3std3__45__cpo3endE - _ZN40_INTERNAL_32ee1659_4_k_cu_0e5d7d20_267024cute7productE)
_ZN40_INTERNAL_32ee1659_4_k_cu_0e5d7d20_267024cute7productE:
	.zero		1
	.type		_ZN40_INTERNAL_32ee1659_4_k_cu_0e5d7d20_267024cuda3std3__45__cpo3endE,@object
	.size		_ZN40_INTERNAL_32ee1659_4_k_cu_0e5d7d20_267024cuda3std3__45__cpo3endE,(_ZN40_INTERNAL_32ee1659_4_k_cu_0e5d7d20_267024cuda3std3__419piecewise_constructE - _ZN40_INTERNAL_32ee1659_4_k_cu_0e5d7d20_267024cuda3std3__45__cpo3endE)
_ZN40_INTERNAL_32ee1659_4_k_cu_0e5d7d20_267024cuda3std3__45__cpo3endE:
	.zero		1
	.type		_ZN40_INTERNAL_32ee1659_4_k_cu_0e5d7d20_267024cuda3std3__419piecewise_constructE,@object
	.size		_ZN40_INTERNAL_32ee1659_4_k_cu_0e5d7d20_267024cuda3std3__419piecewise_constructE,(_ZN40_INTERNAL_32ee1659_4_k_cu_0e5d7d20_267024cuda3std3__45__cpo4cendE - _ZN40_INTERNAL_32ee1659_4_k_cu_0e5d7d20_267024cuda3std3__419piecewise_constructE)
_ZN40_INTERNAL_32ee1659_4_k_cu_0e5d7d20_267024cuda3std3__419piecewise_constructE:
	.zero		1
	.type		_ZN40_INTERNAL_32ee1659_4_k_cu_0e5d7d20_267024cuda3std3__45__cpo4cendE,@object
	.size		_ZN40_INTERNAL_32ee1659_4_k_cu_0e5d7d20_267024cuda3std3__45__cpo4cendE,(_ZN40_INTERNAL_32ee1659_4_k_cu_0e5d7d20_267024cuda3std6ranges3__45__cpo4swapE - _ZN40_INTERNAL_32ee1659_4_k_cu_0e5d7d20_267024cuda3std3__45__cpo4cendE)
_ZN40_INTERNAL_32ee1659_4_k_cu_0e5d7d20_267024cuda3std3__45__cpo4cendE:
	.zero		1
	.type		_ZN40_INTERNAL_32ee1659_4_k_cu_0e5d7d20_267024cuda3std6ranges3__45__cpo4swapE,@object
	.size		_ZN40_INTERNAL_32ee1659_4_k_cu_0e5d7d20_267024cuda3std6ranges3__45__cpo4swapE,(.L_10 - _ZN40_INTERNAL_32ee1659_4_k_cu_0e5d7d20_267024cuda3std6ranges3__45__cpo4swapE)
_ZN40_INTERNAL_32ee1659_4_k_cu_0e5d7d20_267024cuda3std6ranges3__45__cpo4swapE:
	.zero		1
.L_10:


//--------------------- .nv.constant0._ZN7cutlass13device_kernelINS_4gemm6kernel13GemmUniversalIN4cute5tupleIJiiiiEEENS1_10collective13CollectiveMmaINS1_35MainloopSm100TmaUmmaWarpSpecializedILi26ELi2ELi4ENS5_IJNS4_1CILi8EEENSA_ILi1EEESC_EEEEENS5_IJNSA_ILi64EEESF_NSA_ILi32EEEEEENS_6half_tENS5_IJlSC_lEEESI_SJ_NS4_8TiledMMAINS4_8MMA_AtomIJNS4_20SM100_MMA_F16BF16_SSISI_SI_fLi64ELi64ELNS4_4UMMA5MajorE0ELSO_0ELNSN_7ScaleInE0ELSP_0EEEEEENS4_6LayoutINS5_IJSC_SC_SC_EEENS5_IJNSA_ILi0EEESU_SU_EEEEENS5_IJNS4_10UnderscoreESX_SX_EEEEENS4_13SM90_TMA_LOADENS4_14ComposedLayoutINS4_7SwizzleILi2ELi4ELi3EEENS4_18smem_ptr_flag_bitsILi16EEENSS_INS5_IJSB_SG_EEENS5_IJSG_SC_EEEEEEEvNS4_8identityENS4_23SM90_TMA_LOAD_MULTICASTES19_vS1A_EENS_8epilogue10collective18CollectiveEpilogueINS1D_23Sm100TmaWarpSpecializedILi3ELi2ELi16ELb1ELb0EEEJSH_NS5_IJNSS_ISF_SC_EENSS_ISG_SC_EEEEESI_SJ_SI_SJ_NS1D_6fusion15FusionCallbacksIS1H_NS1L_17LinearCombinationISI_fSI_fLNS_15FloatRoundStyleE2EEESH_S1K_JEEENS4_5SM1004TMEM4LOAD26SM100_TMEM_LOAD_16dp256b4xES10_S19_NS4_17SM75_U32x4_LDSM_NENS4_14SM90_TMA_STOREES19_NS4_17SM90_U32x4_STSM_NENS4_39AutoVectorizingCopyWithAssumedAlignmentILi128EEEEEEvvEEEEvNT_6ParamsE --------------------------
	.section	.nv.constant0._ZN7cutlass13device_kernelINS_4gemm6kernel13GemmUniversalIN4cute5tupleIJiiiiEEENS1_10collective13CollectiveMmaINS1_35MainloopSm100TmaUmmaWarpSpecializedILi26ELi2ELi4ENS5_IJNS4_1CILi8EEENSA_ILi1EEESC_EEEEENS5_IJNSA_ILi64EEESF_NSA_ILi32EEEEEENS_6half_tENS5_IJlSC_lEEESI_SJ_NS4_8TiledMMAINS4_8MMA_AtomIJNS4_20SM100_MMA_F16BF16_SSISI_SI_fLi64ELi64ELNS4_4UMMA5MajorE0ELSO_0ELNSN_7ScaleInE0ELSP_0EEEEEENS4_6LayoutINS5_IJSC_SC_SC_EEENS5_IJNSA_ILi0EEESU_SU_EEEEENS5_IJNS4_10UnderscoreESX_SX_EEEEENS4_13SM90_TMA_LOADENS4_14ComposedLayoutINS4_7SwizzleILi2ELi4ELi3EEENS4_18smem_ptr_flag_bitsILi16EEENSS_INS5_IJSB_SG_EEENS5_IJSG_SC_EEEEEEEvNS4_8identityENS4_23SM90_TMA_LOAD_MULTICASTES19_vS1A_EENS_8epilogue10collective18CollectiveEpilogueINS1D_23Sm100TmaWarpSpecializedILi3ELi2ELi16ELb1ELb0EEEJSH_NS5_IJNSS_ISF_SC_EENSS_ISG_SC_EEEEESI_SJ_SI_SJ_NS1D_6fusion15FusionCallbacksIS1H_NS1L_17LinearCombinationISI_fSI_fLNS_15FloatRoundStyleE2EEESH_S1K_JEEENS4_5SM1004TMEM4LOAD26SM100_TMEM_LOAD_16dp256b4xES10_S19_NS4_17SM75_U32x4_LDSM_NENS4_14SM90_TMA_STOREES19_NS4_17SM90_U32x4_STSM_NENS4_39AutoVectorizingCopyWithAssumedAlignmentILi128EEEEEEvvEEEEvNT_6ParamsE,"a",@progbits
	.sectionflags	@""
	.align	4
.nv.constant0._ZN7cutlass13device_kernelINS_4gemm6kernel13GemmUniversalIN4cute5tupleIJiiiiEEENS1_10collective13CollectiveMmaINS1_35MainloopSm100TmaUmmaWarpSpecializedILi26ELi2ELi4ENS5_IJNS4_1CILi8EEENSA_ILi1EEESC_EEEEENS5_IJNSA_ILi64EEESF_NSA_ILi32EEEEEENS_6half_tENS5_IJlSC_lEEESI_SJ_NS4_8TiledMMAINS4_8MMA_AtomIJNS4_20SM100_MMA_F16BF16_SSISI_SI_fLi64ELi64ELNS4_4UMMA5MajorE0ELSO_0ELNSN_7ScaleInE0ELSP_0EEEEEENS4_6LayoutINS5_IJSC_SC_SC_EEENS5_IJNSA_ILi0EEESU_SU_EEEEENS5_IJNS4_10UnderscoreESX_SX_EEEEENS4_13SM90_TMA_LOADENS4_14ComposedLayoutINS4_7SwizzleILi2ELi4ELi3EEENS4_18smem_ptr_flag_bitsILi16EEENSS_INS5_IJSB_SG_EEENS5_IJSG_SC_EEEEEEEvNS4_8identityENS4_23SM90_TMA_LOAD_MULTICASTES19_vS1A_EENS_8epilogue10collective18CollectiveEpilogueINS1D_23Sm100TmaWarpSpecializedILi3ELi2ELi16ELb1ELb0EEEJSH_NS5_IJNSS_ISF_SC_EENSS_ISG_SC_EEEEESI_SJ_SI_SJ_NS1D_6fusion15FusionCallbacksIS1H_NS1L_17LinearCombinationISI_fSI_fLNS_15FloatRoundStyleE2EEESH_S1K_JEEENS4_5SM1004TMEM4LOAD26SM100_TMEM_LOAD_16dp256b4xES10_S19_NS4_17SM75_U32x4_LDSM_NENS4_14SM90_TMA_STOREES19_NS4_17SM90_U32x4_STSM_NENS4_39AutoVectorizingCopyWithAssumedAlignmentILi128EEEEEEvvEEEEvNT_6ParamsE:
	.zero		2944


//--------------------- SYMBOLS --------------------------

	.type		.nv.reservedSmem.offset0,@object
	.size		.nv.reservedSmem.offset0,0x4
	.type		.nv.reservedSmem.cap,@object
	.size		.nv.reservedSmem.cap,0x4
	.type		__assertfail,@function
